//
// Generated by NVIDIA NVVM Compiler
//
// Compiler Build ID: CL-36424714
// Cuda compilation tools, release 13.0, V13.0.88
// Based on NVVM 20.0.0
//

.version 9.0
.target sm_100
.address_size 64

	// .globl	_Z19computeEnergyKernelPK6uchar3Piii
.const .align 4 .b8 d_xSobel[36];
.const .align 4 .b8 d_ySobel[36];
.extern .shared .align 16 .b8 s_inPixels[];
.extern .shared .align 16 .b8 s_rows[];
.extern .shared .align 16 .b8 s_data[];

.visible .entry _Z19computeEnergyKernelPK6uchar3Piii(
	.param .u64 .ptr .align 1 _Z19computeEnergyKernelPK6uchar3Piii_param_0,
	.param .u64 .ptr .align 1 _Z19computeEnergyKernelPK6uchar3Piii_param_1,
	.param .u32 _Z19computeEnergyKernelPK6uchar3Piii_param_2,
	.param .u32 _Z19computeEnergyKernelPK6uchar3Piii_param_3
)
{
	.reg .pred 	%p<53>;
	.reg .b16 	%rs<101>;
	.reg .b32 	%r<291>;
	.reg .b64 	%rd<34>;

	ld.param.u64 	%rd3, [_Z19computeEnergyKernelPK6uchar3Piii_param_0];
	ld.param.u32 	%r89, [_Z19computeEnergyKernelPK6uchar3Piii_param_2];
	ld.param.u32 	%r90, [_Z19computeEnergyKernelPK6uchar3Piii_param_3];
	cvta.to.global.u64 	%rd1, %rd3;
	mov.u32 	%r91, %ctaid.y;
	mov.u32 	%r1, %ntid.y;
	mul.lo.s32 	%r2, %r91, %r1;
	mov.u32 	%r3, %tid.y;
	add.s32 	%r4, %r2, %r3;
	mov.u32 	%r92, %ctaid.x;
	mov.u32 	%r5, %ntid.x;
	mul.lo.s32 	%r6, %r92, %r5;
	mov.u32 	%r7, %tid.x;
	add.s32 	%r8, %r6, %r7;
	add.s32 	%r9, %r5, 2;
	mad.lo.s32 	%r93, %r9, %r3, %r9;
	add.s32 	%r94, %r7, %r93;
	mov.u32 	%r95, s_inPixels;
	mad.lo.s32 	%r10, %r94, 3, %r95;
	setp.lt.s32 	%p2, %r4, %r90;
	setp.lt.s32 	%p3, %r8, %r89;
	and.pred  	%p1, %p3, %p2;
	not.pred 	%p4, %p1;
	@%p4 bra 	$L__BB0_2;
	mad.lo.s32 	%r96, %r89, %r4, %r8;
	mul.wide.s32 	%rd4, %r96, 3;
	add.s64 	%rd5, %rd1, %rd4;
	ld.global.u8 	%rs32, [%rd5];
	ld.global.u8 	%rs33, [%rd5+1];
	ld.global.u8 	%rs34, [%rd5+2];
	st.shared.u8 	[%r10+3], %rs32;
	st.shared.u8 	[%r10+4], %rs33;
	st.shared.u8 	[%r10+5], %rs34;
	bra.uni 	$L__BB0_3;
$L__BB0_2:
	mov.b16 	%rs31, 0;
	st.shared.u8 	[%r10+3], %rs31;
	st.shared.u8 	[%r10+4], %rs31;
	st.shared.u8 	[%r10+5], %rs31;
$L__BB0_3:
	setp.ne.s32 	%p5, %r3, 0;
	@%p5 bra 	$L__BB0_43;
	setp.ge.s32 	%p6, %r8, %r89;
	mad.lo.s32 	%r11, %r7, 3, %r95;
	setp.eq.s32 	%p7, %r4, 0;
	or.pred  	%p8, %p7, %p6;
	@%p8 bra 	$L__BB0_6;
	add.s32 	%r98, %r4, -1;
	mad.lo.s32 	%r99, %r89, %r98, %r8;
	mul.wide.s32 	%rd6, %r99, 3;
	add.s64 	%rd7, %rd1, %rd6;
	ld.global.u8 	%rs36, [%rd7];
	ld.global.u8 	%rs37, [%rd7+1];
	ld.global.u8 	%rs38, [%rd7+2];
	st.shared.u8 	[%r11+3], %rs36;
	st.shared.u8 	[%r11+4], %rs37;
	st.shared.u8 	[%r11+5], %rs38;
	bra.uni 	$L__BB0_7;
$L__BB0_6:
	mov.b16 	%rs35, 0;
	st.shared.u8 	[%r11+3], %rs35;
	st.shared.u8 	[%r11+4], %rs35;
	st.shared.u8 	[%r11+5], %rs35;
$L__BB0_7:
	setp.ge.s32 	%p9, %r8, %r89;
	add.s32 	%r12, %r2, %r1;
	mad.lo.s32 	%r100, %r9, %r1, %r9;
	mad.lo.s32 	%r13, %r100, 3, %r11;
	setp.ge.s32 	%p10, %r12, %r90;
	or.pred  	%p11, %p9, %p10;
	@%p11 bra 	$L__BB0_9;
	mad.lo.s32 	%r101, %r89, %r12, %r8;
	mul.wide.s32 	%rd8, %r101, 3;
	add.s64 	%rd9, %rd1, %rd8;
	ld.global.u8 	%rs40, [%rd9];
	ld.global.u8 	%rs41, [%rd9+1];
	ld.global.u8 	%rs42, [%rd9+2];
	st.shared.u8 	[%r13+3], %rs40;
	st.shared.u8 	[%r13+4], %rs41;
	st.shared.u8 	[%r13+5], %rs42;
	bra.uni 	$L__BB0_10;
$L__BB0_9:
	mov.b16 	%rs39, 0;
	st.shared.u8 	[%r13+3], %rs39;
	st.shared.u8 	[%r13+4], %rs39;
	st.shared.u8 	[%r13+5], %rs39;
$L__BB0_10:
	add.s32 	%r14, %r6, -1;
	add.s32 	%r15, %r6, %r5;
	add.s32 	%r16, %r1, 2;
	setp.ge.u32 	%p12, %r7, %r16;
	@%p12 bra 	$L__BB0_43;
	add.s32 	%r102, %r7, %r5;
	max.u32 	%r103, %r102, %r16;
	setp.lt.u32 	%p13, %r102, %r16;
	selp.u32 	%r104, 1, 0, %p13;
	add.s32 	%r105, %r102, %r104;
	sub.s32 	%r106, %r103, %r105;
	div.u32 	%r107, %r106, %r5;
	add.s32 	%r17, %r107, %r104;
	and.b32  	%r108, %r17, 3;
	setp.eq.s32 	%p14, %r108, 3;
	mov.u32 	%r276, %r7;
	@%p14 bra 	$L__BB0_20;
	add.s32 	%r275, %r7, -1;
	add.s32 	%r109, %r17, 1;
	and.b32  	%r110, %r109, 3;
	neg.s32 	%r274, %r110;
	add.s32 	%r273, %r7, %r2;
	mul.lo.s32 	%r111, %r5, 3;
	add.s32 	%r21, %r111, 3;
	mul.lo.s32 	%r112, %r7, %r9;
	mad.lo.s32 	%r272, %r112, 3, %r95;
	mul.lo.s32 	%r23, %r111, %r9;
	add.s32 	%r114, %r273, -1;
	mul.lo.s32 	%r115, %r89, %r114;
	add.s32 	%r271, %r6, %r115;
	mul.lo.s32 	%r25, %r5, %r89;
	add.s32 	%r270, %r115, %r15;
$L__BB0_13:
	.pragma "nounroll";
	add.s32 	%r116, %r273, -1;
	or.b32  	%r117, %r116, %r14;
	setp.gt.s32 	%p15, %r117, -1;
	setp.le.s32 	%p16, %r273, %r90;
	and.pred  	%p17, %p16, %p15;
	@%p17 bra 	$L__BB0_15;
	mov.b16 	%rs43, 0;
	st.shared.u8 	[%r272], %rs43;
	st.shared.u8 	[%r272+1], %rs43;
	st.shared.u8 	[%r272+2], %rs43;
	bra.uni 	$L__BB0_16;
$L__BB0_15:
	add.s32 	%r118, %r271, -1;
	mul.wide.s32 	%rd10, %r118, 3;
	add.s64 	%rd11, %rd1, %rd10;
	ld.global.u8 	%rs44, [%rd11];
	ld.global.u8 	%rs45, [%rd11+1];
	ld.global.u8 	%rs46, [%rd11+2];
	st.shared.u8 	[%r272], %rs44;
	st.shared.u8 	[%r272+1], %rs45;
	st.shared.u8 	[%r272+2], %rs46;
$L__BB0_16:
	setp.gt.s32 	%p18, %r273, %r90;
	setp.ge.s32 	%p19, %r15, %r89;
	setp.eq.s32 	%p20, %r273, 0;
	or.pred  	%p21, %p19, %p20;
	mov.b16 	%rs86, 0;
	or.pred  	%p22, %p18, %p21;
	mov.u16 	%rs87, %rs86;
	mov.u16 	%rs88, %rs86;
	@%p22 bra 	$L__BB0_18;
	mul.wide.s32 	%rd12, %r270, 3;
	add.s64 	%rd13, %rd1, %rd12;
	ld.global.u8 	%rs88, [%rd13];
	ld.global.u8 	%rs87, [%rd13+1];
	ld.global.u8 	%rs86, [%rd13+2];
$L__BB0_18:
	add.s32 	%r119, %r272, %r21;
	st.shared.u8 	[%r119], %rs88;
	st.shared.u8 	[%r119+1], %rs87;
	st.shared.u8 	[%r119+2], %rs86;
	add.s32 	%r275, %r275, %r5;
	add.s32 	%r274, %r274, 1;
	setp.ne.s32 	%p23, %r274, 0;
	add.s32 	%r273, %r273, %r5;
	add.s32 	%r272, %r272, %r23;
	add.s32 	%r271, %r271, %r25;
	add.s32 	%r270, %r270, %r25;
	@%p23 bra 	$L__BB0_13;
	add.s32 	%r276, %r275, 1;
$L__BB0_20:
	setp.lt.u32 	%p24, %r17, 3;
	@%p24 bra 	$L__BB0_43;
	add.s32 	%r290, %r276, %r2;
	add.s32 	%r121, %r290, -1;
	mul.lo.s32 	%r122, %r89, %r121;
	add.s32 	%r289, %r6, %r122;
	mul.lo.s32 	%r123, %r5, %r89;
	shl.b32 	%r43, %r123, 2;
	shl.b32 	%r124, %r5, 1;
	add.s32 	%r125, %r276, %r124;
	mul.lo.s32 	%r126, %r125, %r9;
	mul.lo.s32 	%r44, %r126, 3;
	mul.lo.s32 	%r127, %r5, 3;
	add.s32 	%r128, %r44, %r127;
	add.s32 	%r45, %r128, 3;
	add.s32 	%r287, %r122, %r15;
	add.s32 	%r284, %r290, %r127;
	add.s32 	%r129, %r284, -1;
	mul.lo.s32 	%r130, %r89, %r129;
	add.s32 	%r286, %r130, %r15;
	add.s32 	%r285, %r6, %r130;
	add.s32 	%r131, %r276, %r127;
	mul.lo.s32 	%r132, %r131, %r9;
	mul.lo.s32 	%r50, %r132, 3;
	add.s32 	%r280, %r290, %r124;
	add.s32 	%r133, %r280, -1;
	mul.lo.s32 	%r134, %r89, %r133;
	add.s32 	%r283, %r134, %r15;
	add.s32 	%r282, %r6, %r134;
	add.s32 	%r281, %r276, -1;
	add.s32 	%r135, %r5, %r276;
	add.s32 	%r277, %r135, %r2;
	add.s32 	%r136, %r277, -1;
	mul.lo.s32 	%r137, %r89, %r136;
	add.s32 	%r279, %r137, %r15;
	mul.lo.s32 	%r138, %r135, %r9;
	mul.lo.s32 	%r57, %r138, 3;
	add.s32 	%r139, %r57, %r127;
	add.s32 	%r58, %r139, 3;
	add.s32 	%r278, %r6, %r137;
	mul.lo.s32 	%r140, %r276, %r9;
	mul.lo.s32 	%r60, %r140, 3;
	mov.u32 	%r288, s_inPixels;
$L__BB0_22:
	add.s32 	%r141, %r290, -1;
	or.b32  	%r142, %r141, %r14;
	setp.lt.s32 	%p25, %r142, 0;
	setp.gt.s32 	%p26, %r290, %r90;
	or.pred  	%p27, %p26, %p25;
	@%p27 bra 	$L__BB0_24;
	add.s32 	%r144, %r289, -1;
	mul.wide.s32 	%rd14, %r144, 3;
	add.s64 	%rd15, %rd1, %rd14;
	ld.global.u8 	%rs49, [%rd15];
	ld.global.u8 	%rs50, [%rd15+1];
	ld.global.u8 	%rs51, [%rd15+2];
	add.s32 	%r145, %r288, %r60;
	st.shared.u8 	[%r145], %rs49;
	st.shared.u8 	[%r145+1], %rs50;
	st.shared.u8 	[%r145+2], %rs51;
	bra.uni 	$L__BB0_25;
$L__BB0_24:
	add.s32 	%r143, %r288, %r60;
	mov.b16 	%rs48, 0;
	st.shared.u8 	[%r143], %rs48;
	st.shared.u8 	[%r143+1], %rs48;
	st.shared.u8 	[%r143+2], %rs48;
$L__BB0_25:
	setp.ge.s32 	%p29, %r15, %r89;
	setp.eq.s32 	%p30, %r290, 0;
	or.pred  	%p31, %p29, %p30;
	mov.b16 	%rs89, 0;
	or.pred  	%p32, %p26, %p31;
	mov.u16 	%rs90, %rs89;
	mov.u16 	%rs91, %rs89;
	@%p32 bra 	$L__BB0_27;
	mul.wide.s32 	%rd16, %r287, 3;
	add.s64 	%rd17, %rd1, %rd16;
	ld.global.u8 	%rs91, [%rd17];
	ld.global.u8 	%rs90, [%rd17+1];
	ld.global.u8 	%rs89, [%rd17+2];
$L__BB0_27:
	mov.u32 	%r146, %ntid.x;
	mad.lo.s32 	%r147, %r146, 3, %r60;
	add.s32 	%r148, %r147, %r288;
	st.shared.u8 	[%r148+3], %rs91;
	st.shared.u8 	[%r148+4], %rs90;
	st.shared.u8 	[%r148+5], %rs89;
	add.s32 	%r149, %r277, -1;
	or.b32  	%r150, %r149, %r14;
	setp.gt.s32 	%p33, %r150, -1;
	setp.le.s32 	%p34, %r277, %r90;
	and.pred  	%p35, %p34, %p33;
	@%p35 bra 	$L__BB0_29;
	add.s32 	%r151, %r288, %r57;
	mov.b16 	%rs53, 0;
	st.shared.u8 	[%r151], %rs53;
	st.shared.u8 	[%r151+1], %rs53;
	st.shared.u8 	[%r151+2], %rs53;
	bra.uni 	$L__BB0_30;
$L__BB0_29:
	add.s32 	%r152, %r278, -1;
	mul.wide.s32 	%rd18, %r152, 3;
	add.s64 	%rd19, %rd1, %rd18;
	ld.global.u8 	%rs54, [%rd19];
	ld.global.u8 	%rs55, [%rd19+1];
	ld.global.u8 	%rs56, [%rd19+2];
	add.s32 	%r153, %r288, %r57;
	st.shared.u8 	[%r153], %rs54;
	st.shared.u8 	[%r153+1], %rs55;
	st.shared.u8 	[%r153+2], %rs56;
$L__BB0_30:
	setp.gt.s32 	%p36, %r277, %r90;
	mov.b16 	%rs92, 0;
	or.pred  	%p38, %p36, %p29;
	mov.u16 	%rs93, %rs92;
	mov.u16 	%rs94, %rs92;
	@%p38 bra 	$L__BB0_32;
	mul.wide.s32 	%rd20, %r279, 3;
	add.s64 	%rd21, %rd1, %rd20;
	ld.global.u8 	%rs94, [%rd21];
	ld.global.u8 	%rs93, [%rd21+1];
	ld.global.u8 	%rs92, [%rd21+2];
$L__BB0_32:
	add.s32 	%r154, %r288, %r58;
	st.shared.u8 	[%r154], %rs94;
	st.shared.u8 	[%r154+1], %rs93;
	st.shared.u8 	[%r154+2], %rs92;
	add.s32 	%r155, %r280, -1;
	or.b32  	%r156, %r155, %r14;
	setp.gt.s32 	%p39, %r156, -1;
	setp.le.s32 	%p40, %r280, %r90;
	and.pred  	%p41, %p40, %p39;
	@%p41 bra 	$L__BB0_34;
	add.s32 	%r157, %r288, %r44;
	mov.b16 	%rs58, 0;
	st.shared.u8 	[%r157], %rs58;
	st.shared.u8 	[%r157+1], %rs58;
	st.shared.u8 	[%r157+2], %rs58;
	bra.uni 	$L__BB0_35;
$L__BB0_34:
	add.s32 	%r158, %r282, -1;
	mul.wide.s32 	%rd22, %r158, 3;
	add.s64 	%rd23, %rd1, %rd22;
	ld.global.u8 	%rs59, [%rd23];
	ld.global.u8 	%rs60, [%rd23+1];
	ld.global.u8 	%rs61, [%rd23+2];
	add.s32 	%r159, %r288, %r44;
	st.shared.u8 	[%r159], %rs59;
	st.shared.u8 	[%r159+1], %rs60;
	st.shared.u8 	[%r159+2], %rs61;
$L__BB0_35:
	setp.gt.s32 	%p42, %r280, %r90;
	mov.b16 	%rs95, 0;
	or.pred  	%p44, %p42, %p29;
	mov.u16 	%rs96, %rs95;
	mov.u16 	%rs97, %rs95;
	@%p44 bra 	$L__BB0_37;
	mul.wide.s32 	%rd24, %r283, 3;
	add.s64 	%rd25, %rd1, %rd24;
	ld.global.u8 	%rs97, [%rd25];
	ld.global.u8 	%rs96, [%rd25+1];
	ld.global.u8 	%rs95, [%rd25+2];
$L__BB0_37:
	add.s32 	%r160, %r288, %r45;
	st.shared.u8 	[%r160], %rs97;
	st.shared.u8 	[%r160+1], %rs96;
	st.shared.u8 	[%r160+2], %rs95;
	add.s32 	%r161, %r284, -1;
	or.b32  	%r162, %r161, %r14;
	setp.gt.s32 	%p45, %r162, -1;
	setp.le.s32 	%p46, %r284, %r90;
	and.pred  	%p47, %p46, %p45;
	@%p47 bra 	$L__BB0_39;
	add.s32 	%r163, %r288, %r50;
	mov.b16 	%rs63, 0;
	st.shared.u8 	[%r163], %rs63;
	st.shared.u8 	[%r163+1], %rs63;
	st.shared.u8 	[%r163+2], %rs63;
	bra.uni 	$L__BB0_40;
$L__BB0_39:
	add.s32 	%r164, %r285, -1;
	mul.wide.s32 	%rd26, %r164, 3;
	add.s64 	%rd27, %rd1, %rd26;
	ld.global.u8 	%rs64, [%rd27];
	ld.global.u8 	%rs65, [%rd27+1];
	ld.global.u8 	%rs66, [%rd27+2];
	add.s32 	%r165, %r288, %r50;
	st.shared.u8 	[%r165], %rs64;
	st.shared.u8 	[%r165+1], %rs65;
	st.shared.u8 	[%r165+2], %rs66;
$L__BB0_40:
	setp.gt.s32 	%p48, %r284, %r90;
	mov.b16 	%rs98, 0;
	or.pred  	%p50, %p48, %p29;
	mov.u16 	%rs99, %rs98;
	mov.u16 	%rs100, %rs98;
	@%p50 bra 	$L__BB0_42;
	mul.wide.s32 	%rd28, %r286, 3;
	add.s64 	%rd29, %rd1, %rd28;
	ld.global.u8 	%rs100, [%rd29];
	ld.global.u8 	%rs99, [%rd29+1];
	ld.global.u8 	%rs98, [%rd29+2];
$L__BB0_42:
	mov.u32 	%r166, %ntid.x;
	mad.lo.s32 	%r167, %r166, 3, %r50;
	add.s32 	%r168, %r167, %r288;
	st.shared.u8 	[%r168+3], %rs100;
	st.shared.u8 	[%r168+4], %rs99;
	st.shared.u8 	[%r168+5], %rs98;
	shl.b32 	%r169, %r166, 2;
	add.s32 	%r290, %r290, %r169;
	add.s32 	%r289, %r289, %r43;
	mul.lo.s32 	%r170, %r166, %r9;
	mad.lo.s32 	%r288, %r170, 12, %r288;
	add.s32 	%r287, %r287, %r43;
	add.s32 	%r286, %r286, %r43;
	add.s32 	%r285, %r285, %r43;
	add.s32 	%r284, %r284, %r169;
	add.s32 	%r283, %r283, %r43;
	add.s32 	%r282, %r282, %r43;
	add.s32 	%r281, %r281, %r169;
	add.s32 	%r171, %r281, 1;
	add.s32 	%r280, %r280, %r169;
	add.s32 	%r279, %r279, %r43;
	add.s32 	%r278, %r278, %r43;
	add.s32 	%r277, %r277, %r169;
	setp.lt.u32 	%p51, %r171, %r16;
	@%p51 bra 	$L__BB0_22;
$L__BB0_43:
	bar.sync 	0;
	@%p4 bra 	$L__BB0_45;
	ld.param.u64 	%rd33, [_Z19computeEnergyKernelPK6uchar3Piii_param_1];
	mad.lo.s32 	%r172, %r3, %r9, %r7;
	mov.u32 	%r173, s_inPixels;
	mad.lo.s32 	%r174, %r172, 3, %r173;
	ld.shared.u8 	%r175, [%r174];
	ld.shared.u8 	%r176, [%r174+1];
	ld.shared.u8 	%r177, [%r174+2];
	add.s32 	%r178, %r176, %r175;
	add.s32 	%r179, %r178, %r177;
	cvt.u16.u32 	%rs68, %r179;
	mul.hi.u16 	%rs69, %rs68, 21846;
	cvt.u32.u16 	%r180, %rs69;
	ld.const.u32 	%r181, [d_xSobel];
	mul.lo.s32 	%r182, %r181, %r180;
	ld.const.u32 	%r183, [d_ySobel];
	mul.lo.s32 	%r184, %r183, %r180;
	ld.shared.u8 	%r185, [%r174+3];
	ld.shared.u8 	%r186, [%r174+4];
	ld.shared.u8 	%r187, [%r174+5];
	add.s32 	%r188, %r186, %r185;
	add.s32 	%r189, %r188, %r187;
	cvt.u16.u32 	%rs70, %r189;
	mul.hi.u16 	%rs71, %rs70, 21846;
	cvt.u32.u16 	%r190, %rs71;
	ld.const.u32 	%r191, [d_xSobel+4];
	mad.lo.s32 	%r192, %r191, %r190, %r182;
	ld.const.u32 	%r193, [d_ySobel+4];
	mad.lo.s32 	%r194, %r193, %r190, %r184;
	ld.shared.u8 	%r195, [%r174+6];
	ld.shared.u8 	%r196, [%r174+7];
	ld.shared.u8 	%r197, [%r174+8];
	add.s32 	%r198, %r196, %r195;
	add.s32 	%r199, %r198, %r197;
	cvt.u16.u32 	%rs72, %r199;
	mul.hi.u16 	%rs73, %rs72, 21846;
	cvt.u32.u16 	%r200, %rs73;
	ld.const.u32 	%r201, [d_xSobel+8];
	mad.lo.s32 	%r202, %r201, %r200, %r192;
	ld.const.u32 	%r203, [d_ySobel+8];
	mad.lo.s32 	%r204, %r203, %r200, %r194;
	ld.shared.u8 	%r205, [%r10];
	ld.shared.u8 	%r206, [%r10+1];
	ld.shared.u8 	%r207, [%r10+2];
	add.s32 	%r208, %r206, %r205;
	add.s32 	%r209, %r208, %r207;
	cvt.u16.u32 	%rs74, %r209;
	mul.hi.u16 	%rs75, %rs74, 21846;
	cvt.u32.u16 	%r210, %rs75;
	ld.const.u32 	%r211, [d_xSobel+12];
	mad.lo.s32 	%r212, %r211, %r210, %r202;
	ld.const.u32 	%r213, [d_ySobel+12];
	mad.lo.s32 	%r214, %r213, %r210, %r204;
	ld.shared.u8 	%r215, [%r10+3];
	ld.shared.u8 	%r216, [%r10+4];
	ld.shared.u8 	%r217, [%r10+5];
	add.s32 	%r218, %r216, %r215;
	add.s32 	%r219, %r218, %r217;
	cvt.u16.u32 	%rs76, %r219;
	mul.hi.u16 	%rs77, %rs76, 21846;
	cvt.u32.u16 	%r220, %rs77;
	ld.const.u32 	%r221, [d_xSobel+16];
	mad.lo.s32 	%r222, %r221, %r220, %r212;
	ld.const.u32 	%r223, [d_ySobel+16];
	mad.lo.s32 	%r224, %r223, %r220, %r214;
	ld.shared.u8 	%r225, [%r10+6];
	ld.shared.u8 	%r226, [%r10+7];
	ld.shared.u8 	%r227, [%r10+8];
	add.s32 	%r228, %r226, %r225;
	add.s32 	%r229, %r228, %r227;
	cvt.u16.u32 	%rs78, %r229;
	mul.hi.u16 	%rs79, %rs78, 21846;
	cvt.u32.u16 	%r230, %rs79;
	ld.const.u32 	%r231, [d_xSobel+20];
	mad.lo.s32 	%r232, %r231, %r230, %r222;
	ld.const.u32 	%r233, [d_ySobel+20];
	mad.lo.s32 	%r234, %r233, %r230, %r224;
	mad.lo.s32 	%r235, %r9, 3, %r10;
	ld.shared.u8 	%r236, [%r235];
	ld.shared.u8 	%r237, [%r235+1];
	ld.shared.u8 	%r238, [%r235+2];
	add.s32 	%r239, %r237, %r236;
	add.s32 	%r240, %r239, %r238;
	cvt.u16.u32 	%rs80, %r240;
	mul.hi.u16 	%rs81, %rs80, 21846;
	cvt.u32.u16 	%r241, %rs81;
	ld.const.u32 	%r242, [d_xSobel+24];
	mad.lo.s32 	%r243, %r242, %r241, %r232;
	ld.const.u32 	%r244, [d_ySobel+24];
	mad.lo.s32 	%r245, %r244, %r241, %r234;
	ld.shared.u8 	%r246, [%r235+3];
	ld.shared.u8 	%r247, [%r235+4];
	ld.shared.u8 	%r248, [%r235+5];
	add.s32 	%r249, %r247, %r246;
	add.s32 	%r250, %r249, %r248;
	cvt.u16.u32 	%rs82, %r250;
	mul.hi.u16 	%rs83, %rs82, 21846;
	cvt.u32.u16 	%r251, %rs83;
	ld.const.u32 	%r252, [d_xSobel+28];
	mad.lo.s32 	%r253, %r252, %r251, %r243;
	ld.const.u32 	%r254, [d_ySobel+28];
	mad.lo.s32 	%r255, %r254, %r251, %r245;
	ld.shared.u8 	%r256, [%r235+6];
	ld.shared.u8 	%r257, [%r235+7];
	ld.shared.u8 	%r258, [%r235+8];
	add.s32 	%r259, %r257, %r256;
	add.s32 	%r260, %r259, %r258;
	cvt.u16.u32 	%rs84, %r260;
	mul.hi.u16 	%rs85, %rs84, 21846;
	cvt.u32.u16 	%r261, %rs85;
	ld.const.u32 	%r262, [d_xSobel+32];
	mad.lo.s32 	%r263, %r262, %r261, %r253;
	ld.const.u32 	%r264, [d_ySobel+32];
	mad.lo.s32 	%r265, %r264, %r261, %r255;
	abs.s32 	%r266, %r263;
	abs.s32 	%r267, %r265;
	add.s32 	%r268, %r267, %r266;
	mad.lo.s32 	%r269, %r89, %r4, %r8;
	cvta.to.global.u64 	%rd30, %rd33;
	mul.wide.s32 	%rd31, %r269, 4;
	add.s64 	%rd32, %rd30, %rd31;
	st.global.u32 	[%rd32], %r268;
$L__BB0_45:
	ret;

}
	// .globl	_Z18computeSeamsKernelPKiP4int2ii
.visible .entry _Z18computeSeamsKernelPKiP4int2ii(
	.param .u64 .ptr .align 1 _Z18computeSeamsKernelPKiP4int2ii_param_0,
	.param .u64 .ptr .align 1 _Z18computeSeamsKernelPKiP4int2ii_param_1,
	.param .u32 _Z18computeSeamsKernelPKiP4int2ii_param_2,
	.param .u32 _Z18computeSeamsKernelPKiP4int2ii_param_3
)
{
	.reg .pred 	%p<12>;
	.reg .b32 	%r<57>;
	.reg .b64 	%rd<13>;

	ld.param.u64 	%rd3, [_Z18computeSeamsKernelPKiP4int2ii_param_0];
	ld.param.u64 	%rd4, [_Z18computeSeamsKernelPKiP4int2ii_param_1];
	ld.param.u32 	%r24, [_Z18computeSeamsKernelPKiP4int2ii_param_2];
	ld.param.u32 	%r25, [_Z18computeSeamsKernelPKiP4int2ii_param_3];
	cvta.to.global.u64 	%rd1, %rd4;
	cvta.to.global.u64 	%rd2, %rd3;
	mov.u32 	%r1, %tid.x;
	setp.ge.s32 	%p1, %r1, %r24;
	@%p1 bra 	$L__BB1_3;
	mov.u32 	%r2, %ntid.x;
	mov.u32 	%r31, s_rows;
	mov.u32 	%r50, %r1;
$L__BB1_2:
	mul.wide.s32 	%rd5, %r50, 4;
	add.s64 	%rd6, %rd2, %rd5;
	ld.global.u32 	%r26, [%rd6];
	mul.wide.s32 	%rd7, %r50, 8;
	add.s64 	%rd8, %rd1, %rd7;
	mov.b32 	%r27, 0;
	st.global.v2.u32 	[%rd8], {%r26, %r27};
	ld.global.u32 	%r28, [%rd6];
	add.s32 	%r29, %r50, %r24;
	shl.b32 	%r30, %r29, 2;
	add.s32 	%r32, %r31, %r30;
	st.shared.u32 	[%r32], %r28;
	add.s32 	%r50, %r50, %r2;
	setp.lt.s32 	%p2, %r50, %r24;
	@%p2 bra 	$L__BB1_2;
$L__BB1_3:
	bar.sync 	0;
	setp.lt.s32 	%p3, %r25, 2;
	@%p3 bra 	$L__BB1_13;
	mov.b32 	%r51, 1;
	mov.u32 	%r5, %ntid.x;
$L__BB1_5:
	setp.ge.s32 	%p4, %r1, %r24;
	@%p4 bra 	$L__BB1_12;
	mul.lo.s32 	%r7, %r51, %r24;
	not.b32 	%r34, %r51;
	and.b32  	%r35, %r51, 1;
	setp.eq.b32 	%p5, %r35, 1;
	selp.b32 	%r8, %r24, 0, %p5;
	and.b32  	%r36, %r34, 1;
	mul.lo.s32 	%r9, %r36, %r24;
	mov.u32 	%r52, %r1;
$L__BB1_7:
	add.s32 	%r37, %r52, %r8;
	shl.b32 	%r38, %r37, 2;
	mov.u32 	%r39, s_rows;
	add.s32 	%r11, %r39, %r38;
	ld.shared.u32 	%r56, [%r11];
	setp.lt.s32 	%p6, %r52, 1;
	mov.u32 	%r55, %r52;
	@%p6 bra 	$L__BB1_9;
	ld.shared.u32 	%r40, [%r11+-4];
	setp.ge.s32 	%p7, %r56, %r40;
	selp.s32 	%r41, -1, 0, %p7;
	add.s32 	%r55, %r52, %r41;
	min.s32 	%r56, %r56, %r40;
$L__BB1_9:
	add.s32 	%r17, %r52, 1;
	setp.ge.s32 	%p8, %r17, %r24;
	@%p8 bra 	$L__BB1_11;
	ld.shared.u32 	%r42, [%r11+4];
	setp.gt.s32 	%p9, %r56, %r42;
	selp.b32 	%r55, %r17, %r55, %p9;
	min.s32 	%r56, %r56, %r42;
$L__BB1_11:
	add.s32 	%r43, %r52, %r7;
	mul.wide.s32 	%rd9, %r43, 4;
	add.s64 	%rd10, %rd2, %rd9;
	ld.global.u32 	%r44, [%rd10];
	add.s32 	%r45, %r44, %r56;
	mul.wide.s32 	%rd11, %r43, 8;
	add.s64 	%rd12, %rd1, %rd11;
	st.global.v2.u32 	[%rd12], {%r45, %r55};
	add.s32 	%r46, %r52, %r9;
	shl.b32 	%r47, %r46, 2;
	add.s32 	%r49, %r39, %r47;
	st.shared.u32 	[%r49], %r45;
	add.s32 	%r52, %r52, %r5;
	setp.lt.s32 	%p10, %r52, %r24;
	@%p10 bra 	$L__BB1_7;
$L__BB1_12:
	bar.sync 	0;
	add.s32 	%r51, %r51, 1;
	setp.ne.s32 	%p11, %r51, %r25;
	@%p11 bra 	$L__BB1_5;
$L__BB1_13:
	ret;

}
	// .globl	_Z18minReductionKernelPK4int2iPS_
.visible .entry _Z18minReductionKernelPK4int2iPS_(
	.param .u64 .ptr .align 1 _Z18minReductionKernelPK4int2iPS__param_0,
	.param .u32 _Z18minReductionKernelPK4int2iPS__param_1,
	.param .u64 .ptr .align 1 _Z18minReductionKernelPK4int2iPS__param_2
)
{
	.reg .pred 	%p<9>;
	.reg .b32 	%r<27>;
	.reg .b64 	%rd<11>;

	ld.param.u64 	%rd3, [_Z18minReductionKernelPK4int2iPS__param_0];
	ld.param.u32 	%r11, [_Z18minReductionKernelPK4int2iPS__param_1];
	ld.param.u64 	%rd2, [_Z18minReductionKernelPK4int2iPS__param_2];
	cvta.to.global.u64 	%rd1, %rd3;
	mov.u32 	%r1, %ctaid.x;
	mov.u32 	%r26, %ntid.x;
	mul.lo.s32 	%r12, %r26, %r1;
	shl.b32 	%r13, %r12, 1;
	mov.u32 	%r3, %tid.x;
	add.s32 	%r4, %r13, %r3;
	setp.ge.s32 	%p1, %r4, %r11;
	shl.b32 	%r14, %r3, 3;
	mov.u32 	%r15, s_data;
	add.s32 	%r5, %r15, %r14;
	@%p1 bra 	$L__BB2_2;
	mul.wide.s32 	%rd4, %r4, 8;
	add.s64 	%rd5, %rd1, %rd4;
	ld.global.u32 	%r16, [%rd5];
	st.shared.v2.u32 	[%r5], {%r16, %r4};
$L__BB2_2:
	add.s32 	%r6, %r4, %r26;
	setp.ge.u32 	%p2, %r6, %r11;
	@%p2 bra 	$L__BB2_4;
	mul.wide.u32 	%rd6, %r6, 8;
	add.s64 	%rd7, %rd1, %rd6;
	ld.global.u32 	%r17, [%rd7];
	shl.b32 	%r18, %r26, 3;
	add.s32 	%r19, %r5, %r18;
	st.shared.v2.u32 	[%r19], {%r17, %r6};
$L__BB2_4:
	bar.sync 	0;
$L__BB2_5:
	mov.u32 	%r7, %r26;
	setp.ge.u32 	%p3, %r3, %r7;
	add.s32 	%r20, %r7, %r4;
	setp.ge.s32 	%p4, %r20, %r11;
	or.pred  	%p5, %p3, %p4;
	@%p5 bra 	$L__BB2_8;
	ld.shared.u32 	%r21, [%r5];
	shl.b32 	%r22, %r7, 3;
	add.s32 	%r8, %r5, %r22;
	ld.shared.u32 	%r9, [%r8];
	setp.le.s32 	%p6, %r21, %r9;
	@%p6 bra 	$L__BB2_8;
	ld.shared.u32 	%r23, [%r8+4];
	st.shared.v2.u32 	[%r5], {%r9, %r23};
$L__BB2_8:
	bar.sync 	0;
	shr.u32 	%r26, %r7, 1;
	setp.gt.u32 	%p7, %r7, 1;
	@%p7 bra 	$L__BB2_5;
	setp.ne.s32 	%p8, %r3, 0;
	@%p8 bra 	$L__BB2_11;
	cvta.to.global.u64 	%rd8, %rd2;
	mul.wide.u32 	%rd9, %r1, 8;
	add.s64 	%rd10, %rd8, %rd9;
	ld.shared.v2.u32 	{%r24, %r25}, [s_data];
	st.global.v2.u32 	[%rd10], {%r24, %r25};
$L__BB2_11:
	ret;

}
	// .globl	_Z15carveSeamKernelP6uchar3S0_Piii
.visible .entry _Z15carveSeamKernelP6uchar3S0_Piii(
	.param .u64 .ptr .align 1 _Z15carveSeamKernelP6uchar3S0_Piii_param_0,
	.param .u64 .ptr .align 1 _Z15carveSeamKernelP6uchar3S0_Piii_param_1,
	.param .u64 .ptr .align 1 _Z15carveSeamKernelP6uchar3S0_Piii_param_2,
	.param .u32 _Z15carveSeamKernelP6uchar3S0_Piii_param_3,
	.param .u32 _Z15carveSeamKernelP6uchar3S0_Piii_param_4
)
{
	.reg .pred 	%p<5>;
	.reg .b16 	%rs<4>;
	.reg .b32 	%r<19>;
	.reg .b64 	%rd<13>;

	ld.param.u64 	%rd1, [_Z15carveSeamKernelP6uchar3S0_Piii_param_0];
	ld.param.u64 	%rd2, [_Z15carveSeamKernelP6uchar3S0_Piii_param_1];
	ld.param.u64 	%rd3, [_Z15carveSeamKernelP6uchar3S0_Piii_param_2];
	ld.param.u32 	%r4, [_Z15carveSeamKernelP6uchar3S0_Piii_param_3];
	ld.param.u32 	%r6, [_Z15carveSeamKernelP6uchar3S0_Piii_param_4];
	mov.u32 	%r7, %ctaid.y;
	mov.u32 	%r8, %ntid.y;
	mov.u32 	%r9, %tid.y;
	mad.lo.s32 	%r1, %r7, %r8, %r9;
	mov.u32 	%r10, %ctaid.x;
	mov.u32 	%r11, %ntid.x;
	mov.u32 	%r12, %tid.x;
	mad.lo.s32 	%r13, %r10, %r11, %r12;
	setp.ge.s32 	%p1, %r1, %r6;
	add.s32 	%r3, %r4, -1;
	setp.ge.s32 	%p2, %r13, %r3;
	or.pred  	%p3, %p1, %p2;
	@%p3 bra 	$L__BB3_2;
	cvta.to.global.u64 	%rd4, %rd3;
	cvta.to.global.u64 	%rd5, %rd1;
	cvta.to.global.u64 	%rd6, %rd2;
	mad.lo.s32 	%r14, %r3, %r1, %r13;
	mul.wide.s32 	%rd7, %r14, 3;
	add.s64 	%rd8, %rd6, %rd7;
	add.s32 	%r15, %r14, %r1;
	mul.wide.u32 	%rd9, %r1, 4;
	add.s64 	%rd10, %rd4, %rd9;
	ld.global.u32 	%r16, [%rd10];
	setp.ge.s32 	%p4, %r13, %r16;
	selp.u32 	%r17, 1, 0, %p4;
	add.s32 	%r18, %r15, %r17;
	mul.wide.s32 	%rd11, %r18, 3;
	add.s64 	%rd12, %rd5, %rd11;
	ld.global.u8 	%rs1, [%rd12];
	ld.global.u8 	%rs2, [%rd12+1];
	ld.global.u8 	%rs3, [%rd12+2];
	st.global.u8 	[%rd8], %rs1;
	st.global.u8 	[%rd8+1], %rs2;
	st.global.u8 	[%rd8+2], %rs3;
$L__BB3_2:
	ret;

}


// ===== COMPILED SASS (sm_100) =====

	.target	sm_100

	.elftype	@"ET_EXEC"


//--------------------- .note.nv.tkinfo           --------------------------
	.section	.note.nv.tkinfo,"",@"SHT_NOTE"
	.sectionflags	@"SHF_NOTE_NV_TKINFO"
	.tkinfo
        /*0018*/ 	.word	0x00000002
        /*0030*/ 	.string	""
        /*0030*/ 	.string	"ptxas"
        /*0030*/ 	.string	"Cuda compilation tools, release 13.0, V13.0.88"
        /*0030*/ 	.string	"Build cuda_13.0.r13.0/compiler.36424714_0"
        /*0030*/ 	.string	"-arch sm_100 -m 64 "



//--------------------- .note.nv.cuinfo           --------------------------
	.section	.note.nv.cuinfo,"",@"SHT_NOTE"
	.sectionflags	@"SHF_NOTE_NV_CUINFO"
        /*0018*/ 	.short	0x0002
        /*001a*/ 	.short	0x0064
        /*001c*/ 	.short	0x0082
	.zero		2


//--------------------- .nv.info                  --------------------------
	.section	.nv.info,"",@"SHT_CUDA_INFO"
	.align	4


	//----- nvinfo : EIATTR_REGCOUNT
	.align		4
        /*0000*/ 	.byte	0x04, 0x2f
        /*0002*/ 	.short	(.L_3 - .L_2)
	.align		4
.L_2:
        /*0004*/ 	.word	index@(_Z19computeEnergyKernelPK6uchar3Piii)
        /*0008*/ 	.word	0x00000028


	//----- nvinfo : EIATTR_FRAME_SIZE
	.align		4
.L_3:
        /*000c*/ 	.byte	0x04, 0x11
        /*000e*/ 	.short	(.L_5 - .L_4)
	.align		4
.L_4:
        /*0010*/ 	.word	index@(_Z19computeEnergyKernelPK6uchar3Piii)
        /*0014*/ 	.word	0x00000000


	//----- nvinfo : EIATTR_REGCOUNT
	.align		4
.L_5:
        /*0018*/ 	.byte	0x04, 0x2f
        /*001a*/ 	.short	(.L_7 - .L_6)
	.align		4
.L_6:
        /*001c*/ 	.word	index@(_Z18computeSeamsKernelPKiP4int2ii)
        /*0020*/ 	.word	0x00000016


	//----- nvinfo : EIATTR_FRAME_SIZE
	.align		4
.L_7:
        /*0024*/ 	.byte	0x04, 0x11
        /*0026*/ 	.short	(.L_9 - .L_8)
	.align		4
.L_8:
        /*0028*/ 	.word	index@(_Z18computeSeamsKernelPKiP4int2ii)
        /*002c*/ 	.word	0x00000000


	//----- nvinfo : EIATTR_REGCOUNT
	.align		4
.L_9:
        /*0030*/ 	.byte	0x04, 0x2f
        /*0032*/ 	.short	(.L_11 - .L_10)
	.align		4
.L_10:
        /*0034*/ 	.word	index@(_Z18minReductionKernelPK4int2iPS_)
        /*0038*/ 	.word	0x00000010


	//----- nvinfo : EIATTR_FRAME_SIZE
	.align		4
.L_11:
        /*003c*/ 	.byte	0x04, 0x11
        /*003e*/ 	.short	(.L_13 - .L_12)
	.align		4
.L_12:
        /*0040*/ 	.word	index@(_Z18minReductionKernelPK4int2iPS_)
        /*0044*/ 	.word	0x00000000


	//----- nvinfo : EIATTR_REGCOUNT
	.align		4
.L_13:
        /*0048*/ 	.byte	0x04, 0x2f
        /*004a*/ 	.short	(.L_15 - .L_14)
	.align		4
.L_14:
        /*004c*/ 	.word	index@(_Z15carveSeamKernelP6uchar3S0_Piii)
        /*0050*/ 	.word	0x0000000e


	//----- nvinfo : EIATTR_FRAME_SIZE
	.align		4
.L_15:
        /*0054*/ 	.byte	0x04, 0x11
        /*0056*/ 	.short	(.L_17 - .L_16)
	.align		4
.L_16:
        /*0058*/ 	.word	index@(_Z15carveSeamKernelP6uchar3S0_Piii)
        /*005c*/ 	.word	0x00000000


	//----- nvinfo : EIATTR_MIN_STACK_SIZE
	.align		4
.L_17:
        /*0060*/ 	.byte	0x04, 0x12
        /*0062*/ 	.short	(.L_19 - .L_18)
	.align		4
.L_18:
        /*0064*/ 	.word	index@(_Z15carveSeamKernelP6uchar3S0_Piii)
        /*0068*/ 	.word	0x00000000


	//----- nvinfo : EIATTR_MIN_STACK_SIZE
	.align		4
.L_19:
        /*006c*/ 	.byte	0x04, 0x12
        /*006e*/ 	.short	(.L_21 - .L_20)
	.align		4
.L_20:
        /*0070*/ 	.word	index@(_Z18minReductionKernelPK4int2iPS_)
        /*0074*/ 	.word	0x00000000


	//----- nvinfo : EIATTR_MIN_STACK_SIZE
	.align		4
.L_21:
        /*0078*/ 	.byte	0x04, 0x12
        /*007a*/ 	.short	(.L_23 - .L_22)
	.align		4
.L_22:
        /*007c*/ 	.word	index@(_Z18computeSeamsKernelPKiP4int2ii)
        /*0080*/ 	.word	0x00000000


	//----- nvinfo : EIATTR_MIN_STACK_SIZE
	.align		4
.L_23:
        /*0084*/ 	.byte	0x04, 0x12
        /*0086*/ 	.short	(.L_25 - .L_24)
	.align		4
.L_24:
        /*0088*/ 	.word	index@(_Z19computeEnergyKernelPK6uchar3Piii)
        /*008c*/ 	.word	0x00000000
.L_25:


//--------------------- .nv.compat                --------------------------
	.section	.nv.compat,"",@"SHT_CUDA_COMPAT_INFO"
	.align	4
        /*0000*/ 	.byte	0x02, 0x09, 0x00, 0x00, 0x02, 0x02, 0x01, 0x00, 0x02, 0x05, 0x05, 0x00, 0x03, 0x07, 0x01, 0x01
        /*0010*/ 	.byte	0x02, 0x03, 0x00, 0x00, 0x02, 0x06, 0x01, 0x00, 0x04, 0x0b, 0x08, 0x00, 0x09, 0x00, 0x00, 0x00
        /*0020*/ 	.byte	0x00, 0x00, 0x00, 0x00


//--------------------- .nv.info._Z15carveSeamKernelP6uchar3S0_Piii --------------------------
	.section	.nv.info._Z15carveSeamKernelP6uchar3S0_Piii,"",@"SHT_CUDA_INFO"
	.sectionflags	@""
	.align	4


	//----- nvinfo : EIATTR_CUDA_API_VERSION
	.align		4
        /*0000*/ 	.byte	0x04, 0x37
        /*0002*/ 	.short	(.L_27 - .L_26)
.L_26:
        /*0004*/ 	.word	0x00000082


	//----- nvinfo : EIATTR_KPARAM_INFO
	.align		4
.L_27:
        /*0008*/ 	.byte	0x04, 0x17
        /*000a*/ 	.short	(.L_29 - .L_28)
.L_28:
        /*000c*/ 	.word	0x00000000
        /*0010*/ 	.short	0x0004
        /*0012*/ 	.short	0x001c
        /*0014*/ 	.byte	0x00, 0xf0, 0x11, 0x00


	//----- nvinfo : EIATTR_KPARAM_INFO
	.align		4
.L_29:
        /*0018*/ 	.byte	0x04, 0x17
        /*001a*/ 	.short	(.L_31 - .L_30)
.L_30:
        /*001c*/ 	.word	0x00000000
        /*0020*/ 	.short	0x0003
        /*0022*/ 	.short	0x0018
        /*0024*/ 	.byte	0x00, 0xf0, 0x11, 0x00


	//----- nvinfo : EIATTR_KPARAM_INFO
	.align		4
.L_31:
        /*0028*/ 	.byte	0x04, 0x17
        /*002a*/ 	.short	(.L_33 - .L_32)
.L_32:
        /*002c*/ 	.word	0x00000000
        /*0030*/ 	.short	0x0002
        /*0032*/ 	.short	0x0010
        /*0034*/ 	.byte	0x00, 0xf5, 0x21, 0x00


	//----- nvinfo : EIATTR_KPARAM_INFO
	.align		4
.L_33:
        /*0038*/ 	.byte	0x04, 0x17
        /*003a*/ 	.short	(.L_35 - .L_34)
.L_34:
        /*003c*/ 	.word	0x00000000
        /*0040*/ 	.short	0x0001
        /*0042*/ 	.short	0x0008
        /*0044*/ 	.byte	0x00, 0xf5, 0x21, 0x00


	//----- nvinfo : EIATTR_KPARAM_INFO
	.align		4
.L_35:
        /*0048*/ 	.byte	0x04, 0x17
        /*004a*/ 	.short	(.L_37 - .L_36)
.L_36:
        /*004c*/ 	.word	0x00000000
        /*0050*/ 	.short	0x0000
        /*0052*/ 	.short	0x0000
        /*0054*/ 	.byte	0x00, 0xf5, 0x21, 0x00


	//----- nvinfo : EIATTR_SPARSE_MMA_MASK
	.align		4
.L_37:
        /*0058*/ 	.byte	0x03, 0x50
        /*005a*/ 	.short	0x0000


	//----- nvinfo : EIATTR_MAXREG_COUNT
	.align		4
        /*005c*/ 	.byte	0x03, 0x1b
        /*005e*/ 	.short	0x00ff


	//----- nvinfo : EIATTR_MERCURY_ISA_VERSION
	.align		4
        /*0060*/ 	.byte	0x03, 0x5f
        /*0062*/ 	.short	0x0101


	//----- nvinfo : EIATTR_VRC_CTA_INIT_COUNT
	.align		4
        /*0064*/ 	.byte	0x02, 0x4a
	.zero		1
	.zero		1


	//----- nvinfo : EIATTR_EXIT_INSTR_OFFSETS
	.align		4
        /*0068*/ 	.byte	0x04, 0x1c
        /*006a*/ 	.short	(.L_39 - .L_38)


	//   ....[0]....
.L_38:
        /*006c*/ 	.word	0x000000d0


	//   ....[1]....
        /*0070*/ 	.word	0x00000210


	//----- nvinfo : EIATTR_CBANK_PARAM_SIZE
	.align		4
.L_39:
        /*0074*/ 	.byte	0x03, 0x19
        /*0076*/ 	.short	0x0020


	//----- nvinfo : EIATTR_PARAM_CBANK
	.align		4
        /*0078*/ 	.byte	0x04, 0x0a
        /*007a*/ 	.short	(.L_41 - .L_40)
	.align		4
.L_40:
        /*007c*/ 	.word	index@(.nv.constant0._Z15carveSeamKernelP6uchar3S0_Piii)
        /*0080*/ 	.short	0x0380
        /*0082*/ 	.short	0x0020


	//----- nvinfo : EIATTR_SW_WAR
	.align		4
.L_41:
        /*0084*/ 	.byte	0x04, 0x36
        /*0086*/ 	.short	(.L_43 - .L_42)
.L_42:
        /*0088*/ 	.word	0x00000008
.L_43:


//--------------------- .nv.info._Z18minReductionKernelPK4int2iPS_ --------------------------
	.section	.nv.info._Z18minReductionKernelPK4int2iPS_,"",@"SHT_CUDA_INFO"
	.sectionflags	@""
	.align	4


	//----- nvinfo : EIATTR_CUDA_API_VERSION
	.align		4
        /*0000*/ 	.byte	0x04, 0x37
        /*0002*/ 	.short	(.L_45 - .L_44)
.L_44:
        /*0004*/ 	.word	0x00000082


	//----- nvinfo : EIATTR_KPARAM_INFO
	.align		4
.L_45:
        /*0008*/ 	.byte	0x04, 0x17
        /*000a*/ 	.short	(.L_47 - .L_46)
.L_46:
        /*000c*/ 	.word	0x00000000
        /*0010*/ 	.short	0x0002
        /*0012*/ 	.short	0x0010
        /*0014*/ 	.byte	0x00, 0xf5, 0x21, 0x00


	//----- nvinfo : EIATTR_KPARAM_INFO
	.align		4
.L_47:
        /*0018*/ 	.byte	0x04, 0x17
        /*001a*/ 	.short	(.L_49 - .L_48)
.L_48:
        /*001c*/ 	.word	0x00000000
        /*0020*/ 	.short	0x0001
        /*0022*/ 	.short	0x0008
        /*0024*/ 	.byte	0x00, 0xf0, 0x11, 0x00


	//----- nvinfo : EIATTR_KPARAM_INFO
	.align		4
.L_49:
        /*0028*/ 	.byte	0x04, 0x17
        /*002a*/ 	.short	(.L_51 - .L_50)
.L_50:
        /*002c*/ 	.word	0x00000000
        /*0030*/ 	.short	0x0000
        /*0032*/ 	.short	0x0000
        /*0034*/ 	.byte	0x00, 0xf5, 0x21, 0x00


	//----- nvinfo : EIATTR_SPARSE_MMA_MASK
	.align		4
.L_51:
        /*0038*/ 	.byte	0x03, 0x50
        /*003a*/ 	.short	0x0000


	//----- nvinfo : EIATTR_MAXREG_COUNT
	.align		4
        /*003c*/ 	.byte	0x03, 0x1b
        /*003e*/ 	.short	0x00ff


	//----- nvinfo : EIATTR_NUM_BARRIERS
	.align		4
        /*0040*/ 	.byte	0x02, 0x4c
        /*0042*/ 	.byte	0x01
	.zero		1


	//----- nvinfo : EIATTR_MERCURY_ISA_VERSION
	.align		4
        /*0044*/ 	.byte	0x03, 0x5f
        /*0046*/ 	.short	0x0101


	//----- nvinfo : EIATTR_VRC_CTA_INIT_COUNT
	.align		4
        /*0048*/ 	.byte	0x02, 0x4a
	.zero		1
	.zero		1


	//----- nvinfo : EIATTR_EXIT_INSTR_OFFSETS
	.align		4
        /*004c*/ 	.byte	0x04, 0x1c
        /*004e*/ 	.short	(.L_53 - .L_52)


	//   ....[0]....
.L_52:
        /*0050*/ 	.word	0x000002b0


	//   ....[1]....
        /*0054*/ 	.word	0x00000330


	//----- nvinfo : EIATTR_CRS_STACK_SIZE
	.align		4
.L_53:
        /*0058*/ 	.byte	0x04, 0x1e
        /*005a*/ 	.short	(.L_55 - .L_54)
.L_54:
        /*005c*/ 	.word	0x00000000


	//----- nvinfo : EIATTR_CBANK_PARAM_SIZE
	.align		4
.L_55:
        /*0060*/ 	.byte	0x03, 0x19
        /*0062*/ 	.short	0x0018


	//----- nvinfo : EIATTR_PARAM_CBANK
	.align		4
        /*0064*/ 	.byte	0x04, 0x0a
        /*0066*/ 	.short	(.L_57 - .L_56)
	.align		4
.L_56:
        /*0068*/ 	.word	index@(.nv.constant0._Z18minReductionKernelPK4int2iPS_)
        /*006c*/ 	.short	0x0380
        /*006e*/ 	.short	0x0018


	//----- nvinfo : EIATTR_SW_WAR
	.align		4
.L_57:
        /*0070*/ 	.byte	0x04, 0x36
        /*0072*/ 	.short	(.L_59 - .L_58)
.L_58:
        /*0074*/ 	.word	0x00000008
.L_59:


//--------------------- .nv.info._Z18computeSeamsKernelPKiP4int2ii --------------------------
	.section	.nv.info._Z18computeSeamsKernelPKiP4int2ii,"",@"SHT_CUDA_INFO"
	.sectionflags	@""
	.align	4


	//----- nvinfo : EIATTR_CUDA_API_VERSION
	.align		4
        /*0000*/ 	.byte	0x04, 0x37
        /*0002*/ 	.short	(.L_61 - .L_60)
.L_60:
        /*0004*/ 	.word	0x00000082


	//----- nvinfo : EIATTR_KPARAM_INFO
	.align		4
.L_61:
        /*0008*/ 	.byte	0x04, 0x17
        /*000a*/ 	.short	(.L_63 - .L_62)
.L_62:
        /*000c*/ 	.word	0x00000000
        /*0010*/ 	.short	0x0003
        /*0012*/ 	.short	0x0014
        /*0014*/ 	.byte	0x00, 0xf0, 0x11, 0x00


	//----- nvinfo : EIATTR_KPARAM_INFO
	.align		4
.L_63:
        /*0018*/ 	.byte	0x04, 0x17
        /*001a*/ 	.short	(.L_65 - .L_64)
.L_64:
        /*001c*/ 	.word	0x00000000
        /*0020*/ 	.short	0x0002
        /*0022*/ 	.short	0x0010
        /*0024*/ 	.byte	0x00, 0xf0, 0x11, 0x00


	//----- nvinfo : EIATTR_KPARAM_INFO
	.align		4
.L_65:
        /*0028*/ 	.byte	0x04, 0x17
        /*002a*/ 	.short	(.L_67 - .L_66)
.L_66:
        /*002c*/ 	.word	0x00000000
        /*0030*/ 	.short	0x0001
        /*0032*/ 	.short	0x0008
        /*0034*/ 	.byte	0x00, 0xf5, 0x21, 0x00


	//----- nvinfo : EIATTR_KPARAM_INFO
	.align		4
.L_67:
        /*0038*/ 	.byte	0x04, 0x17
        /*003a*/ 	.short	(.L_69 - .L_68)
.L_68:
        /*003c*/ 	.word	0x00000000
        /*0040*/ 	.short	0x0000
        /*0042*/ 	.short	0x0000
        /*0044*/ 	.byte	0x00, 0xf5, 0x21, 0x00


	//----- nvinfo : EIATTR_SPARSE_MMA_MASK
	.align		4
.L_69:
        /*0048*/ 	.byte	0x03, 0x50
        /*004a*/ 	.short	0x0000


	//----- nvinfo : EIATTR_MAXREG_COUNT
	.align		4
        /*004c*/ 	.byte	0x03, 0x1b
        /*004e*/ 	.short	0x00ff


	//----- nvinfo : EIATTR_NUM_BARRIERS
	.align		4
        /*0050*/ 	.byte	0x02, 0x4c
        /*0052*/ 	.byte	0x01
	.zero		1


	//----- nvinfo : EIATTR_MERCURY_ISA_VERSION
	.align		4
        /*0054*/ 	.byte	0x03, 0x5f
        /*0056*/ 	.short	0x0101


	//----- nvinfo : EIATTR_VRC_CTA_INIT_COUNT
	.align		4
        /*0058*/ 	.byte	0x02, 0x4a
	.zero		1
	.zero		1


	//----- nvinfo : EIATTR_EXIT_INSTR_OFFSETS
	.align		4
        /*005c*/ 	.byte	0x04, 0x1c
        /*005e*/ 	.short	(.L_71 - .L_70)


	//   ....[0]....
.L_70:
        /*0060*/ 	.word	0x000001e0


	//   ....[1]....
        /*0064*/ 	.word	0x00000550


	//----- nvinfo : EIATTR_CRS_STACK_SIZE
	.align		4
.L_71:
        /*0068*/ 	.byte	0x04, 0x1e
        /*006a*/ 	.short	(.L_73 - .L_72)
.L_72:
        /*006c*/ 	.word	0x00000000


	//----- nvinfo : EIATTR_CBANK_PARAM_SIZE
	.align		4
.L_73:
        /*0070*/ 	.byte	0x03, 0x19
        /*0072*/ 	.short	0x0018


	//----- nvinfo : EIATTR_PARAM_CBANK
	.align		4
        /*0074*/ 	.byte	0x04, 0x0a
        /*0076*/ 	.short	(.L_75 - .L_74)
	.align		4
.L_74:
        /*0078*/ 	.word	index@(.nv.constant0._Z18computeSeamsKernelPKiP4int2ii)
        /*007c*/ 	.short	0x0380
        /*007e*/ 	.short	0x0018


	//----- nvinfo : EIATTR_SW_WAR
	.align		4
.L_75:
        /*0080*/ 	.byte	0x04, 0x36
        /*0082*/ 	.short	(.L_77 - .L_76)
.L_76:
        /*0084*/ 	.word	0x00000008
.L_77:


//--------------------- .nv.info._Z19computeEnergyKernelPK6uchar3Piii --------------------------
	.section	.nv.info._Z19computeEnergyKernelPK6uchar3Piii,"",@"SHT_CUDA_INFO"
	.sectionflags	@""
	.align	4


	//----- nvinfo : EIATTR_CUDA_API_VERSION
	.align		4
        /*0000*/ 	.byte	0x04, 0x37
        /*0002*/ 	.short	(.L_79 - .L_78)
.L_78:
        /*0004*/ 	.word	0x00000082


	//----- nvinfo : EIATTR_KPARAM_INFO
	.align		4
.L_79:
        /*0008*/ 	.byte	0x04, 0x17
        /*000a*/ 	.short	(.L_81 - .L_80)
.L_80:
        /*000c*/ 	.word	0x00000000
        /*0010*/ 	.short	0x0003
        /*0012*/ 	.short	0x0014
        /*0014*/ 	.byte	0x00, 0xf0, 0x11, 0x00


	//----- nvinfo : EIATTR_KPARAM_INFO
	.align		4
.L_81:
        /*0018*/ 	.byte	0x04, 0x17
        /*001a*/ 	.short	(.L_83 - .L_82)
.L_82:
        /*001c*/ 	.word	0x00000000
        /*0020*/ 	.short	0x0002
        /*0022*/ 	.short	0x0010
        /*0024*/ 	.byte	0x00, 0xf0, 0x11, 0x00


	//----- nvinfo : EIATTR_KPARAM_INFO
	.align		4
.L_83:
        /*0028*/ 	.byte	0x04, 0x17
        /*002a*/ 	.short	(.L_85 - .L_84)
.L_84:
        /*002c*/ 	.word	0x00000000
        /*0030*/ 	.short	0x0001
        /*0032*/ 	.short	0x0008
        /*0034*/ 	.byte	0x00, 0xf5, 0x21, 0x00


	//----- nvinfo : EIATTR_KPARAM_INFO
	.align		4
.L_85:
        /*0038*/ 	.byte	0x04, 0x17
        /*003a*/ 	.short	(.L_87 - .L_86)
.L_86:
        /*003c*/ 	.word	0x00000000
        /*0040*/ 	.short	0x0000
        /*0042*/ 	.short	0x0000
        /*0044*/ 	.byte	0x00, 0xf5, 0x21, 0x00


	//----- nvinfo : EIATTR_SPARSE_MMA_MASK
	.align		4
.L_87:
        /*0048*/ 	.byte	0x03, 0x50
        /*004a*/ 	.short	0x0000


	//----- nvinfo : EIATTR_MAXREG_COUNT
	.align		4
        /*004c*/ 	.byte	0x03, 0x1b
        /*004e*/ 	.short	0x00ff


	//----- nvinfo : EIATTR_NUM_BARRIERS
	.align		4
        /*0050*/ 	.byte	0x02, 0x4c
        /*0052*/ 	.byte	0x01
	.zero		1


	//----- nvinfo : EIATTR_MERCURY_ISA_VERSION
	.align		4
        /*0054*/ 	.byte	0x03, 0x5f
        /*0056*/ 	.short	0x0101


	//----- nvinfo : EIATTR_VRC_CTA_INIT_COUNT
	.align		4
        /*0058*/ 	.byte	0x02, 0x4a
	.zero		1
	.zero		1


	//----- nvinfo : EIATTR_EXIT_INSTR_OFFSETS
	.align		4
        /*005c*/ 	.byte	0x04, 0x1c
        /*005e*/ 	.short	(.L_89 - .L_88)


	//   ....[0]....
.L_88:
        /*0060*/ 	.word	0x000015e0


	//   ....[1]....
        /*0064*/ 	.word	0x00001bd0


	//----- nvinfo : EIATTR_CRS_STACK_SIZE
	.align		4
.L_89:
        /*0068*/ 	.byte	0x04, 0x1e
        /*006a*/ 	.short	(.L_91 - .L_90)
.L_90:
        /*006c*/ 	.word	0x00000000


	//----- nvinfo : EIATTR_CBANK_PARAM_SIZE
	.align		4
.L_91:
        /*0070*/ 	.byte	0x03, 0x19
        /*0072*/ 	.short	0x0018


	//----- nvinfo : EIATTR_PARAM_CBANK
	.align		4
        /*0074*/ 	.byte	0x04, 0x0a
        /*0076*/ 	.short	(.L_93 - .L_92)
	.align		4
.L_92:
        /*0078*/ 	.word	index@(.nv.constant0._Z19computeEnergyKernelPK6uchar3Piii)
        /*007c*/ 	.short	0x0380
        /*007e*/ 	.short	0x0018


	//----- nvinfo : EIATTR_SW_WAR
	.align		4
.L_93:
        /*0080*/ 	.byte	0x04, 0x36
        /*0082*/ 	.short	(.L_95 - .L_94)
.L_94:
        /*0084*/ 	.word	0x00000008
.L_95:


//--------------------- .nv.callgraph             --------------------------
	.section	.nv.callgraph,"",@"SHT_CUDA_CALLGRAPH"
	.align	4
	.sectionentsize	8
	.align		4
        /*0000*/ 	.word	0x00000000
	.align		4
        /*0004*/ 	.word	0xffffffff
	.align		4
        /*0008*/ 	.word	0x00000000
	.align		4
        /*000c*/ 	.word	0xfffffffe
	.align		4
        /*0010*/ 	.word	0x00000000
	.align		4
        /*0014*/ 	.word	0xfffffffd
	.align		4
        /*0018*/ 	.word	0x00000000
	.align		4
        /*001c*/ 	.word	0xfffffffc


//--------------------- .nv.constant3             --------------------------
	.section	.nv.constant3,"a",@progbits
	.align	4
.nv.constant3:
	.type		d_xSobel,@object
	.size		d_xSobel,(d_ySobel - d_xSobel)
d_xSobel:
	.zero		36
	.type		d_ySobel,@object
	.size		d_ySobel,(.L_1 - d_ySobel)
d_ySobel:
	.zero		36
.L_1:


//--------------------- .text._Z15carveSeamKernelP6uchar3S0_Piii --------------------------
	.section	.text._Z15carveSeamKernelP6uchar3S0_Piii,"ax",@progbits
	.align	128
        .global         _Z15carveSeamKernelP6uchar3S0_Piii
        .type           _Z15carveSeamKernelP6uchar3S0_Piii,@function
        .size           _Z15carveSeamKernelP6uchar3S0_Piii,(.L_x_21 - _Z15carveSeamKernelP6uchar3S0_Piii)
        .other          _Z15carveSeamKernelP6uchar3S0_Piii,@"STO_CUDA_ENTRY STV_DEFAULT"
_Z15carveSeamKernelP6uchar3S0_Piii:
.text._Z15carveSeamKernelP6uchar3S0_Piii:
[----:B------:R-:W-:Y:S01]  /*0000*/  LDC R1, c[0x0][0x37c] ;  /* 0x0000df00ff017b82 */ /* 0x000fe20000000800 */
[----:B------:R-:W0:Y:S07]  /*0010*/  S2R R3, SR_TID.X ;  /* 0x0000000000037919 */ /* 0x000e2e0000002100 */
[----:B------:R-:W1:Y:S01]  /*0020*/  LDC R7, c[0x0][0x364] ;  /* 0x0000d900ff077b82 */ /* 0x000e620000000800 */
[----:B------:R-:W2:Y:S01]  /*0030*/  LDCU.64 UR4, c[0x0][0x398] ;  /* 0x00007300ff0477ac */ /* 0x000ea20008000a00 */
[----:B------:R-:W1:Y:S06]  /*0040*/  S2R R2, SR_TID.Y ;  /* 0x0000000000027919 */ /* 0x000e6c0000002200 */
[----:B------:R-:W0:Y:S08]  /*0050*/  S2UR UR7, SR_CTAID.X ;  /* 0x00000000000779c3 */ /* 0x000e300000002500 */
[----:B------:R-:W0:Y:S01]  /*0060*/  LDC R0, c[0x0][0x360] ;  /* 0x0000d800ff007b82 */ /* 0x000e220000000800 */
[----:B--2---:R-:W-:-:S07]  /*0070*/  UIADD3 UR4, UPT, UPT, UR4, -0x1, URZ ;  /* 0xffffffff04047890 */ /* 0x004fce000fffe0ff */
[----:B------:R-:W1:Y:S01]  /*0080*/  S2UR UR6, SR_CTAID.Y ;  /* 0x00000000000679c3 */ /* 0x000e620000002600 */
[----:B0-----:R-:W-:-:S05]  /*0090*/  IMAD R0, R0, UR7, R3 ;  /* 0x0000000700007c24 */ /* 0x001fca000f8e0203 */
[----:B------:R-:W-:Y:S01]  /*00a0*/  ISETP.GE.AND P0, PT, R0, UR4, PT ;  /* 0x0000000400007c0c */ /* 0x000fe2000bf06270 */
[----:B-1----:R-:W-:-:S05]  /*00b0*/  IMAD R7, R7, UR6, R2 ;  /* 0x0000000607077c24 */ /* 0x002fca000f8e0202 */
[----:B------:R-:W-:-:S13]  /*00c0*/  ISETP.GE.OR P0, PT, R7, UR5, P0 ;  /* 0x0000000507007c0c */ /* 0x000fda0008706670 */
[----:B------:R-:W-:Y:S05]  /*00d0*/  @P0 EXIT ;  /* 0x000000000000094d */ /* 0x000fea0003800000 */
[----:B------:R-:W0:Y:S01]  /*00e0*/  LDC.64 R2, c[0x0][0x390] ;  /* 0x0000e400ff027b82 */ /* 0x000e220000000a00 */
[----:B------:R-:W1:Y:S07]  /*00f0*/  LDCU.64 UR6, c[0x0][0x358] ;  /* 0x00006b00ff0677ac */ /* 0x000e6e0008000a00 */
[----:B------:R-:W2:Y:S01]  /*0100*/  LDC.64 R4, c[0x0][0x380] ;  /* 0x0000e000ff047b82 */ /* 0x000ea20000000a00 */
[----:B0-----:R-:W-:-:S06]  /*0110*/  IMAD.WIDE.U32 R2, R7, 0x4, R2 ;  /* 0x0000000407027825 */ /* 0x001fcc00078e0002 */
[----:B-1----:R-:W3:Y:S01]  /*0120*/  LDG.E R3, desc[UR6][R2.64] ;  /* 0x0000000602037981 */ /* 0x002ee2000c1e1900 */
[----:B------:R-:W-:-:S05]  /*0130*/  IMAD R6, R7, UR4, R0 ;  /* 0x0000000407067c24 */ /* 0x000fca000f8e0200 */
[----:B------:R-:W-:-:S04]  /*0140*/  IADD3 R7, PT, PT, R7, R6, RZ ;  /* 0x0000000607077210 */ /* 0x000fc80007ffe0ff */
[C---:B------:R-:W-:Y:S02]  /*0150*/  IADD3 R9, PT, PT, R7.reuse, 0x1, RZ ;  /* 0x0000000107097810 */ /* 0x040fe40007ffe0ff */
[----:B---3--:R-:W-:Y:S02]  /*0160*/  ISETP.GE.AND P0, PT, R0, R3, PT ;  /* 0x000000030000720c */ /* 0x008fe40003f06270 */
[----:B------:R-:W0:Y:S11]  /*0170*/  LDC.64 R2, c[0x0][0x388] ;  /* 0x0000e200ff027b82 */ /* 0x000e360000000a00 */
[----:B------:R-:W-:-:S05]  /*0180*/  @!P0 IADD3 R9, PT, PT, R7, RZ, RZ ;  /* 0x000000ff07098210 */ /* 0x000fca0007ffe0ff */
[----:B--2---:R-:W-:-:S05]  /*0190*/  IMAD.WIDE R4, R9, 0x3, R4 ;  /* 0x0000000309047825 */ /* 0x004fca00078e0204 */
[----:B------:R-:W2:Y:S04]  /*01a0*/  LDG.E.U8 R7, desc[UR6][R4.64] ;  /* 0x0000000604077981 */ /* 0x000ea8000c1e1100 */
[----:B------:R-:W3:Y:S04]  /*01b0*/  LDG.E.U8 R9, desc[UR6][R4.64+0x1] ;  /* 0x0000010604097981 */ /* 0x000ee8000c1e1100 */
[----:B------:R-:W4:Y:S01]  /*01c0*/  LDG.E.U8 R11, desc[UR6][R4.64+0x2] ;  /* 0x00000206040b7981 */ /* 0x000f22000c1e1100 */
[----:B0-----:R-:W-:-:S05]  /*01d0*/  IMAD.WIDE R2, R6, 0x3, R2 ;  /* 0x0000000306027825 */ /* 0x001fca00078e0202 */
[----:B--2---:R-:W-:Y:S04]  /*01e0*/  STG.E.U8 desc[UR6][R2.64], R7 ;  /* 0x0000000702007986 */ /* 0x004fe8000c101106 */
[----:B---3--:R-:W-:Y:S04]  /*01f0*/  STG.E.U8 desc[UR6][R2.64+0x1], R9 ;  /* 0x0000010902007986 */ /* 0x008fe8000c101106 */
[----:B----4-:R-:W-:Y:S01]  /*0200*/  STG.E.U8 desc[UR6][R2.64+0x2], R11 ;  /* 0x0000020b02007986 */ /* 0x010fe2000c101106 */
[----:B------:R-:W-:Y:S05]  /*0210*/  EXIT ;  /* 0x000000000000794d */ /* 0x000fea0003800000 */
.L_x_0:
[----:B------:R-:W-:-:S00]  /*0220*/  BRA `(.L_x_0) ;  /* 0xfffffffc00fc7947 */ /* 0x000fc0000383ffff */
[----:B------:R-:W-:-:S00]  /*0230*/  NOP ;  /* 0x0000000000007918 */ /* 0x000fc00000000000 */
        /* <DEDUP_REMOVED lines=12> */
.L_x_21:


//--------------------- .text._Z18minReductionKernelPK4int2iPS_ --------------------------
	.section	.text._Z18minReductionKernelPK4int2iPS_,"ax",@progbits
	.align	128
        .global         _Z18minReductionKernelPK4int2iPS_
        .type           _Z18minReductionKernelPK4int2iPS_,@function
        .size           _Z18minReductionKernelPK4int2iPS_,(.L_x_22 - _Z18minReductionKernelPK4int2iPS_)
        .other          _Z18minReductionKernelPK4int2iPS_,@"STO_CUDA_ENTRY STV_DEFAULT"
_Z18minReductionKernelPK4int2iPS_:
.text._Z18minReductionKernelPK4int2iPS_:
[----:B------:R-:W-:Y:S01]  /*0000*/  LDC R1, c[0x0][0x37c] ;  /* 0x0000df00ff017b82 */ /* 0x000fe20000000800 */
[----:B------:R-:W0:Y:S01]  /*0010*/  S2R R13, SR_CTAID.X ;  /* 0x00000000000d7919 */ /* 0x000e220000002500 */
[----:B------:R-:W1:Y:S01]  /*0020*/  LDCU UR4, c[0x0][0x360] ;  /* 0x00006c00ff0477ac */ /* 0x000e620008000800 */
[----:B------:R-:W2:Y:S01]  /*0030*/  S2R R12, SR_TID.X ;  /* 0x00000000000c7919 */ /* 0x000ea20000002100 */
[----:B------:R-:W3:Y:S01]  /*0040*/  LDCU UR5, c[0x0][0x388] ;  /* 0x00007100ff0577ac */ /* 0x000ee20008000800 */
[----:B------:R-:W4:Y:S01]  /*0050*/  LDCU.64 UR6, c[0x0][0x358] ;  /* 0x00006b00ff0677ac */ /* 0x000f220008000a00 */
[----:B-1----:R-:W-:Y:S02]  /*0060*/  IMAD.U32 R8, RZ, RZ, UR4 ;  /* 0x00000004ff087e24 */ /* 0x002fe4000f8e00ff */
[----:B0-----:R-:W-:-:S04]  /*0070*/  IMAD R3, R13, UR4, RZ ;  /* 0x000000040d037c24 */ /* 0x001fc8000f8e02ff */
[----:B--2---:R-:W-:-:S04]  /*0080*/  IMAD R3, R3, 0x2, R12 ;  /* 0x0000000203037824 */ /* 0x004fc800078e020c */
[C---:B------:R-:W-:Y:S01]  /*0090*/  IMAD.IADD R11, R3.reuse, 0x1, R8 ;  /* 0x00000001030b7824 */ /* 0x040fe200078e0208 */
[----:B---3--:R-:W-:-:S04]  /*00a0*/  ISETP.GE.AND P0, PT, R3, UR5, PT ;  /* 0x0000000503007c0c */ /* 0x008fc8000bf06270 */
[----:B------:R-:W-:-:S09]  /*00b0*/  ISETP.GE.U32.AND P1, PT, R11, UR5, PT ;  /* 0x000000050b007c0c */ /* 0x000fd2000bf26070 */
[----:B------:R-:W0:Y:S08]  /*00c0*/  @!P0 LDC.64 R4, c[0x0][0x380] ;  /* 0x0000e000ff048b82 */ /* 0x000e300000000a00 */
[----:B------:R-:W1:Y:S01]  /*00d0*/  @!P1 LDC.64 R6, c[0x0][0x380] ;  /* 0x0000e000ff069b82 */ /* 0x000e620000000a00 */
[----:B0-----:R-:W-:-:S05]  /*00e0*/  @!P0 IMAD.WIDE R4, R3, 0x8, R4 ;  /* 0x0000000803048825 */ /* 0x001fca00078e0204 */
[----:B----4-:R-:W2:Y:S01]  /*00f0*/  @!P0 LDG.E R2, desc[UR6][R4.64] ;  /* 0x0000000604028981 */ /* 0x010ea2000c1e1900 */
[----:B-1----:R-:W-:-:S05]  /*0100*/  @!P1 IMAD.WIDE.U32 R6, R11, 0x8, R6 ;  /* 0x000000080b069825 */ /* 0x002fca00078e0006 */
[----:B------:R-:W3:Y:S01]  /*0110*/  @!P1 LDG.E R10, desc[UR6][R6.64] ;  /* 0x00000006060a9981 */ /* 0x000ee2000c1e1900 */
[----:B------:R-:W0:Y:S01]  /*0120*/  S2UR UR5, SR_CgaCtaId ;  /* 0x00000000000579c3 */ /* 0x000e220000008800 */
[----:B------:R-:W-:Y:S02]  /*0130*/  UMOV UR4, 0x400 ;  /* 0x0000040000047882 */ /* 0x000fe40000000000 */
[----:B0-----:R-:W-:-:S06]  /*0140*/  ULEA UR4, UR5, UR4, 0x18 ;  /* 0x0000000405047291 */ /* 0x001fcc000f8ec0ff */
[----:B------:R-:W-:-:S04]  /*0150*/  LEA R0, R12, UR4, 0x3 ;  /* 0x000000040c007c11 */ /* 0x000fc8000f8e18ff */
[----:B------:R-:W-:Y:S01]  /*0160*/  @!P1 LEA R9, R8, R0, 0x3 ;  /* 0x0000000008099211 */ /* 0x000fe200078e18ff */
[----:B------:R-:W0:Y:S01]  /*0170*/  LDCU UR4, c[0x0][0x388] ;  /* 0x00007100ff0477ac */ /* 0x000e220008000800 */
[----:B--2---:R1:W-:Y:S04]  /*0180*/  @!P0 STS.64 [R0], R2 ;  /* 0x0000000200008388 */ /* 0x0043e80000000a00 */
[----:B---3--:R1:W-:Y:S01]  /*0190*/  @!P1 STS.64 [R9], R10 ;  /* 0x0000000a09009388 */ /* 0x0083e20000000a00 */
[----:B0-----:R-:W-:Y:S06]  /*01a0*/  BAR.SYNC.DEFER_BLOCKING 0x0 ;  /* 0x0000000000007b1d */ /* 0x001fec0000010000 */
.L_x_3:
[----:B-1----:R-:W-:Y:S01]  /*01b0*/  IMAD.IADD R2, R3, 0x1, R8 ;  /* 0x0000000103027824 */ /* 0x002fe200078e0208 */
[----:B------:R-:W-:Y:S04]  /*01c0*/  BSSY.RECONVERGENT B0, `(.L_x_1) ;  /* 0x0000009000007945 */ /* 0x000fe80003800200 */
[----:B------:R-:W-:-:S04]  /*01d0*/  ISETP.GE.AND P0, PT, R2, UR4, PT ;  /* 0x0000000402007c0c */ /* 0x000fc8000bf06270 */
[----:B------:R-:W-:-:S13]  /*01e0*/  ISETP.GE.U32.OR P0, PT, R12, R8, P0 ;  /* 0x000000080c00720c */ /* 0x000fda0000706470 */
[----:B0-----:R-:W-:Y:S05]  /*01f0*/  @P0 BRA `(.L_x_2) ;  /* 0x0000000000140947 */ /* 0x001fea0003800000 */
[----:B------:R-:W-:Y:S01]  /*0200*/  LEA R2, R8, R0, 0x3 ;  /* 0x0000000008027211 */ /* 0x000fe200078e18ff */
[----:B------:R-:W-:Y:S04]  /*0210*/  LDS R5, [R0] ;  /* 0x0000000000057984 */ /* 0x000fe80000000800 */
[----:B------:R-:W0:Y:S02]  /*0220*/  LDS.64 R6, [R2] ;  /* 0x0000000002067984 */ /* 0x000e240000000a00 */
[----:B0-----:R-:W-:-:S13]  /*0230*/  ISETP.GT.AND P0, PT, R5, R6, PT ;  /* 0x000000060500720c */ /* 0x001fda0003f04270 */
[----:B------:R0:W-:Y:S02]  /*0240*/  @P0 STS.64 [R0], R6 ;  /* 0x0000000600000388 */ /* 0x0001e40000000a00 */
.L_x_2:
[----:B------:R-:W-:Y:S05]  /*0250*/  BSYNC.RECONVERGENT B0 ;  /* 0x0000000000007941 */ /* 0x000fea0003800200 */
.L_x_1:
[----:B------:R-:W-:Y:S01]  /*0260*/  BAR.SYNC.DEFER_BLOCKING 0x0 ;  /* 0x0000000000007b1d */ /* 0x000fe20000010000 */
[----:B------:R-:W-:Y:S02]  /*0270*/  ISETP.GT.U32.AND P0, PT, R8, 0x1, PT ;  /* 0x000000010800780c */ /* 0x000fe40003f04070 */
[----:B------:R-:W-:-:S11]  /*0280*/  SHF.R.U32.HI R8, RZ, 0x1, R8 ;  /* 0x00000001ff087819 */ /* 0x000fd60000011608 */
[----:B------:R-:W-:Y:S05]  /*0290*/  @P0 BRA `(.L_x_3) ;  /* 0xfffffffc00c40947 */ /* 0x000fea000383ffff */
[----:B------:R-:W-:-:S13]  /*02a0*/  ISETP.NE.AND P0, PT, R12, RZ, PT ;  /* 0x000000ff0c00720c */ /* 0x000fda0003f05270 */
[----:B------:R-:W-:Y:S05]  /*02b0*/  @P0 EXIT ;  /* 0x000000000000094d */ /* 0x000fea0003800000 */
[----:B------:R-:W1:Y:S01]  /*02c0*/  S2UR UR5, SR_CgaCtaId ;  /* 0x00000000000579c3 */ /* 0x000e620000008800 */
[----:B------:R-:W-:-:S07]  /*02d0*/  UMOV UR4, 0x400 ;  /* 0x0000040000047882 */ /* 0x000fce0000000000 */
[----:B------:R-:W2:Y:S01]  /*02e0*/  LDC.64 R2, c[0x0][0x390] ;  /* 0x0000e400ff027b82 */ /* 0x000ea20000000a00 */
[----:B-1----:R-:W-:Y:S01]  /*02f0*/  ULEA UR4, UR5, UR4, 0x18 ;  /* 0x0000000405047291 */ /* 0x002fe2000f8ec0ff */
[----:B--2---:R-:W-:-:S08]  /*0300*/  IMAD.WIDE.U32 R2, R13, 0x8, R2 ;  /* 0x000000080d027825 */ /* 0x004fd000078e0002 */
[----:B------:R-:W1:Y:S04]  /*0310*/  LDS.64 R4, [UR4] ;  /* 0x00000004ff047984 */ /* 0x000e680008000a00 */
[----:B-1----:R-:W-:Y:S01]  /*0320*/  STG.E.64 desc[UR6][R2.64], R4 ;  /* 0x0000000402007986 */ /* 0x002fe2000c101b06 */
[----:B------:R-:W-:Y:S05]  /*0330*/  EXIT ;  /* 0x000000000000794d */ /* 0x000fea0003800000 */
.L_x_4:
        /* <DEDUP_REMOVED lines=12> */
.L_x_22:


//--------------------- .text._Z18computeSeamsKernelPKiP4int2ii --------------------------
	.section	.text._Z18computeSeamsKernelPKiP4int2ii,"ax",@progbits
	.align	128
        .global         _Z18computeSeamsKernelPKiP4int2ii
        .type           _Z18computeSeamsKernelPKiP4int2ii,@function
        .size           _Z18computeSeamsKernelPKiP4int2ii,(.L_x_23 - _Z18computeSeamsKernelPKiP4int2ii)
        .other          _Z18computeSeamsKernelPKiP4int2ii,@"STO_CUDA_ENTRY STV_DEFAULT"
_Z18computeSeamsKernelPKiP4int2ii:
.text._Z18computeSeamsKernelPKiP4int2ii:
[----:B------:R-:W-:Y:S01]  /*0000*/  LDC R1, c[0x0][0x37c] ;  /* 0x0000df00ff017b82 */ /* 0x000fe20000000800 */
[----:B------:R-:W0:Y:S01]  /*0010*/  S2R R0, SR_TID.X ;  /* 0x0000000000007919 */ /* 0x000e220000002100 */
[----:B------:R-:W0:Y:S06]  /*0020*/  LDCU UR6, c[0x0][0x390] ;  /* 0x00007200ff0677ac */ /* 0x000e2c0008000800 */
[----:B------:R-:W1:Y:S01]  /*0030*/  LDC R2, c[0x0][0x394] ;  /* 0x0000e500ff027b82 */ /* 0x000e620000000800 */
[----:B------:R-:W-:Y:S01]  /*0040*/  BSSY.RECONVERGENT B0, `(.L_x_5) ;  /* 0x0000018000007945 */ /* 0x000fe20003800200 */
[----:B------:R-:W2:Y:S01]  /*0050*/  LDCU.64 UR4, c[0x0][0x358] ;  /* 0x00006b00ff0477ac */ /* 0x000ea20008000a00 */
[----:B-1----:R-:W-:-:S02]  /*0060*/  ISETP.GE.AND P1, PT, R2, 0x2, PT ;  /* 0x000000020200780c */ /* 0x002fc40003f26270 */
[----:B0-----:R-:W-:-:S13]  /*0070*/  ISETP.GE.AND P0, PT, R0, UR6, PT ;  /* 0x0000000600007c0c */ /* 0x001fda000bf06270 */
[----:B--2---:R-:W-:Y:S05]  /*0080*/  @P0 BRA `(.L_x_6) ;  /* 0x00000000004c0947 */ /* 0x004fea0003800000 */
[----:B------:R-:W0:Y:S01]  /*0090*/  S2R R3, SR_CgaCtaId ;  /* 0x0000000000037919 */ /* 0x000e220000008800 */
[----:B------:R-:W1:Y:S01]  /*00a0*/  LDC R16, c[0x0][0x360] ;  /* 0x0000d800ff107b82 */ /* 0x000e620000000800 */
[----:B------:R-:W-:Y:S01]  /*00b0*/  MOV R2, 0x400 ;  /* 0x0000040000027802 */ /* 0x000fe20000000f00 */
[----:B------:R-:W-:-:S06]  /*00c0*/  IMAD.MOV.U32 R11, RZ, RZ, R0 ;  /* 0x000000ffff0b7224 */ /* 0x000fcc00078e0000 */
[----:B------:R-:W2:Y:S08]  /*00d0*/  LDC.64 R6, c[0x0][0x380] ;  /* 0x0000e000ff067b82 */ /* 0x000eb00000000a00 */
[----:B------:R-:W3:Y:S01]  /*00e0*/  LDC.64 R8, c[0x0][0x388] ;  /* 0x0000e200ff087b82 */ /* 0x000ee20000000a00 */
[----:B0-----:R-:W-:-:S07]  /*00f0*/  LEA R10, R3, R2, 0x18 ;  /* 0x00000002030a7211 */ /* 0x001fce00078ec0ff */
.L_x_7:
[----:B--2---:R-:W-:-:S05]  /*0100*/  IMAD.WIDE R2, R11, 0x4, R6 ;  /* 0x000000040b027825 */ /* 0x004fca00078e0206 */
[----:B0-----:R-:W2:Y:S01]  /*0110*/  LDG.E R12, desc[UR4][R2.64] ;  /* 0x00000004020c7981 */ /* 0x001ea2000c1e1900 */
[----:B---3--:R-:W-:-:S04]  /*0120*/  IMAD.WIDE R4, R11, 0x8, R8 ;  /* 0x000000080b047825 */ /* 0x008fc800078e0208 */
[----:B------:R-:W-:Y:S02]  /*0130*/  IMAD.MOV.U32 R13, RZ, RZ, RZ ;  /* 0x000000ffff0d7224 */ /* 0x000fe400078e00ff */
[----:B------:R-:W-:-:S03]  /*0140*/  VIADD R15, R11, UR6 ;  /* 0x000000060b0f7c36 */ /* 0x000fc60008000000 */
[----:B--2---:R0:W-:Y:S04]  /*0150*/  STG.E.64 desc[UR4][R4.64], R12 ;  /* 0x0000000c04007986 */ /* 0x0041e8000c101b04 */
[----:B------:R-:W2:Y:S01]  /*0160*/  LDG.E R14, desc[UR4][R2.64] ;  /* 0x00000004020e7981 */ /* 0x000ea2000c1e1900 */
[----:B------:R-:W-:Y:S02]  /*0170*/  IMAD R15, R15, 0x4, R10 ;  /* 0x000000040f0f7824 */ /* 0x000fe400078e020a */
[----:B-1----:R-:W-:-:S05]  /*0180*/  IMAD.IADD R11, R16, 0x1, R11 ;  /* 0x00000001100b7824 */ /* 0x002fca00078e020b */
[----:B------:R-:W-:Y:S01]  /*0190*/  ISETP.GE.AND P0, PT, R11, UR6, PT ;  /* 0x000000060b007c0c */ /* 0x000fe2000bf06270 */
[----:B--2---:R0:W-:-:S12]  /*01a0*/  STS [R15], R14 ;  /* 0x0000000e0f007388 */ /* 0x0041d80000000800 */
[----:B------:R-:W-:Y:S05]  /*01b0*/  @!P0 BRA `(.L_x_7) ;  /* 0xfffffffc00d08947 */ /* 0x000fea000383ffff */
.L_x_6:
[----:B------:R-:W-:Y:S05]  /*01c0*/  BSYNC.RECONVERGENT B0 ;  /* 0x0000000000007941 */ /* 0x000fea0003800200 */
.L_x_5:
[----:B------:R-:W-:Y:S06]  /*01d0*/  BAR.SYNC.DEFER_BLOCKING 0x0 ;  /* 0x0000000000007b1d */ /* 0x000fec0000010000 */
[----:B------:R-:W-:Y:S05]  /*01e0*/  @!P1 EXIT ;  /* 0x000000000000994d */ /* 0x000fea0003800000 */
[----:B------:R-:W-:Y:S01]  /*01f0*/  IMAD.MOV.U32 R8, RZ, RZ, 0x1 ;  /* 0x00000001ff087424 */ /* 0x000fe200078e00ff */
[----:B------:R-:W1:Y:S06]  /*0200*/  LDCU UR6, c[0x0][0x360] ;  /* 0x00006c00ff0677ac */ /* 0x000e6c0008000800 */
.L_x_11:
[----:B--2---:R-:W2:Y:S01]  /*0210*/  LDC R7, c[0x0][0x390] ;  /* 0x0000e400ff077b82 */ /* 0x004ea20000000800 */
[----:B------:R-:W3:Y:S01]  /*0220*/  LDCU UR7, c[0x0][0x390] ;  /* 0x00007200ff0777ac */ /* 0x000ee20008000800 */
[----:B------:R-:W-:Y:S01]  /*0230*/  BSSY.RECONVERGENT B0, `(.L_x_8) ;  /* 0x000002c000007945 */ /* 0x000fe20003800200 */
[----:B--2---:R-:W-:-:S13]  /*0240*/  ISETP.GE.AND P0, PT, R0, R7, PT ;  /* 0x000000070000720c */ /* 0x004fda0003f06270 */
[----:B---3--:R-:W-:Y:S05]  /*0250*/  @P0 BRA `(.L_x_9) ;  /* 0x0000000000a40947 */ /* 0x008fea0003800000 */
[----:B------:R-:W2:Y:S01]  /*0260*/  S2R R9, SR_CgaCtaId ;  /* 0x0000000000097919 */ /* 0x000ea20000008800 */
[----:B------:R-:W3:Y:S01]  /*0270*/  LDC.64 R2, c[0x0][0x380] ;  /* 0x0000e000ff027b82 */ /* 0x000ee20000000a00 */
[----:B------:R-:W-:Y:S02]  /*0280*/  LOP3.LUT R10, R8, 0x1, RZ, 0xc0, !PT ;  /* 0x00000001080a7812 */ /* 0x000fe400078ec0ff */
[----:B------:R-:W-:Y:S02]  /*0290*/  MOV R6, 0x400 ;  /* 0x0000040000067802 */ /* 0x000fe40000000f00 */
[----:B------:R-:W-:Y:S02]  /*02a0*/  ISETP.NE.U32.AND P0, PT, R10, 0x1, PT ;  /* 0x000000010a00780c */ /* 0x000fe40003f05070 */
[----:B------:R-:W-:Y:S01]  /*02b0*/  LOP3.LUT R16, R8, 0x1, RZ, 0xc, !PT ;  /* 0x0000000108107812 */ /* 0x000fe200078e0cff */
[----:B0-----:R-:W0:Y:S01]  /*02c0*/  LDC.64 R4, c[0x0][0x388] ;  /* 0x0000e200ff047b82 */ /* 0x001e220000000a00 */
[----:B------:R-:W-:-:S02]  /*02d0*/  SEL R14, R7, RZ, !P0 ;  /* 0x000000ff070e7207 */ /* 0x000fc40004000000 */
[----:B--2---:R-:W-:Y:S01]  /*02e0*/  LEA R19, R9, R6, 0x18 ;  /* 0x0000000609137211 */ /* 0x004fe200078ec0ff */
[----:B------:R-:W-:-:S07]  /*02f0*/  IMAD.MOV.U32 R9, RZ, RZ, R0 ;  /* 0x000000ffff097224 */ /* 0x000fce00078e0000 */
.L_x_10:
[----:B------:R-:W-:-:S04]  /*0300*/  IMAD R15, R8, UR7, R9 ;  /* 0x00000007080f7c24 */ /* 0x000fc8000f8e0209 */
[----:B--23--:R-:W-:-:S05]  /*0310*/  IMAD.WIDE R6, R15, 0x4, R2 ;  /* 0x000000040f067825 */ /* 0x00cfca00078e0202 */
[----:B------:R2:W3:Y:S01]  /*0320*/  LDG.E R17, desc[UR4][R6.64] ;  /* 0x0000000406117981 */ /* 0x0004e2000c1e1900 */
[C---:B------:R-:W-:Y:S01]  /*0330*/  ISETP.GE.AND P2, PT, R9.reuse, 0x1, PT ;  /* 0x000000010900780c */ /* 0x040fe20003f46270 */
[----:B------:R-:W-:Y:S01]  /*0340*/  IMAD.IADD R10, R14, 0x1, R9 ;  /* 0x000000010e0a7824 */ /* 0x000fe200078e0209 */
[----:B------:R-:W-:Y:S02]  /*0350*/  IADD3 R18, PT, PT, R9, 0x1, RZ ;  /* 0x0000000109127810 */ /* 0x000fe40007ffe0ff */
[----:B------:R-:W-:Y:S01]  /*0360*/  PLOP3.LUT P0, PT, PT, PT, PT, 0x80, 0x8 ;  /* 0x000000000008781c */ /* 0x000fe20003f0f070 */
[----:B------:R-:W-:Y:S01]  /*0370*/  IMAD R12, R10, 0x4, R19 ;  /* 0x000000040a0c7824 */ /* 0x000fe200078e0213 */
[----:B------:R-:W-:Y:S01]  /*0380*/  ISETP.GE.AND P1, PT, R18, UR7, PT ;  /* 0x0000000712007c0c */ /* 0x000fe2000bf26270 */
[----:B--2---:R-:W-:-:S03]  /*0390*/  IMAD.MOV.U32 R7, RZ, RZ, R9 ;  /* 0x000000ffff077224 */ /* 0x004fc600078e0009 */
[----:B------:R-:W-:Y:S03]  /*03a0*/  LDS R10, [R12] ;  /* 0x000000000c0a7984 */ /* 0x000fe60000000800 */
[----:B------:R-:W-:Y:S01]  /*03b0*/  @P2 VIADD R6, R9, 0xffffffff ;  /* 0xffffffff09062836 */ /* 0x000fe20000000000 */
[----:B------:R-:W2:Y:S05]  /*03c0*/  @P2 LDS R11, [R12+-0x4] ;  /* 0xfffffc000c0b2984 */ /* 0x000eaa0000000800 */
[----:B------:R4:W5:Y:S02]  /*03d0*/  @!P1 LDS R13, [R12+0x4] ;  /* 0x000004000c0d9984 */ /* 0x0009640000000800 */
[----:B----4-:R-:W-:Y:S01]  /*03e0*/  IMAD R12, R16, UR7, R9 ;  /* 0x00000007100c7c24 */ /* 0x010fe2000f8e0209 */
[----:B--2---:R-:W-:-:S02]  /*03f0*/  @P2 ISETP.GE.AND P3, PT, R10, R11, PT ;  /* 0x0000000b0a00220c */ /* 0x004fc40003f66270 */
[----:B------:R-:W-:Y:S02]  /*0400*/  @P2 VIMNMX R10, PT, PT, R10, R11, PT ;  /* 0x0000000b0a0a2248 */ /* 0x000fe40003fe0100 */
[----:B------:R-:W-:-:S13]  /*0410*/  @P2 PLOP3.LUT P0, PT, P3, PT, PT, 0x80, 0x8 ;  /* 0x000000000008281c */ /* 0x000fda0001f0f070 */
[----:B------:R-:W-:Y:S01]  /*0420*/  @!P0 IMAD.MOV R6, RZ, RZ, R9 ;  /* 0x000000ffff068224 */ /* 0x000fe200078e0209 */
[CC--:B-----5:R-:W-:Y:S01]  /*0430*/  @!P1 ISETP.GT.AND P0, PT, R10.reuse, R13.reuse, PT ;  /* 0x0000000d0a00920c */ /* 0x0e0fe20003f04270 */
[----:B-1----:R-:W-:Y:S01]  /*0440*/  VIADD R9, R9, UR6 ;  /* 0x0000000609097c36 */ /* 0x002fe20008000000 */
[----:B------:R-:W-:Y:S01]  /*0450*/  @!P1 VIMNMX R10, PT, PT, R10, R13, PT ;  /* 0x0000000d0a0a9248 */ /* 0x000fe20003fe0100 */
[----:B------:R-:W-:Y:S02]  /*0460*/  @P2 IMAD.MOV.U32 R7, RZ, RZ, R6 ;  /* 0x000000ffff072224 */ /* 0x000fe400078e0006 */
[----:B------:R-:W-:-:S03]  /*0470*/  IMAD R13, R12, 0x4, R19 ;  /* 0x000000040c0d7824 */ /* 0x000fc600078e0213 */
[----:B------:R-:W-:Y:S02]  /*0480*/  @!P1 SEL R7, R18, R7, P0 ;  /* 0x0000000712079207 */ /* 0x000fe40000000000 */
[----:B------:R-:W-:Y:S02]  /*0490*/  ISETP.GE.AND P0, PT, R9, UR7, PT ;  /* 0x0000000709007c0c */ /* 0x000fe4000bf06270 */
[----:B---3--:R-:W-:Y:S01]  /*04a0*/  IADD3 R6, PT, PT, R17, R10, RZ ;  /* 0x0000000a11067210 */ /* 0x008fe20007ffe0ff */
[----:B0-----:R-:W-:-:S04]  /*04b0*/  IMAD.WIDE R10, R15, 0x8, R4 ;  /* 0x000000080f0a7825 */ /* 0x001fc800078e0204 */
[----:B------:R2:W-:Y:S04]  /*04c0*/  STS [R13], R6 ;  /* 0x000000060d007388 */ /* 0x0005e80000000800 */
[----:B------:R2:W-:Y:S02]  /*04d0*/  STG.E.64 desc[UR4][R10.64], R6 ;  /* 0x000000060a007986 */ /* 0x0005e4000c101b04 */
[----:B------:R-:W-:Y:S05]  /*04e0*/  @!P0 BRA `(.L_x_10) ;  /* 0xfffffffc00848947 */ /* 0x000fea000383ffff */
.L_x_9:
[----:B-1----:R-:W-:Y:S05]  /*04f0*/  BSYNC.RECONVERGENT B0 ;  /* 0x0000000000007941 */ /* 0x002fea0003800200 */
.L_x_8:
[----:B------:R-:W1:Y:S01]  /*0500*/  LDCU UR7, c[0x0][0x394] ;  /* 0x00007280ff0777ac */ /* 0x000e620008000800 */
[----:B------:R-:W-:Y:S01]  /*0510*/  VIADD R8, R8, 0x1 ;  /* 0x0000000108087836 */ /* 0x000fe20000000000 */
[----:B------:R-:W-:Y:S04]  /*0520*/  BAR.SYNC.DEFER_BLOCKING 0x0 ;  /* 0x0000000000007b1d */ /* 0x000fe80000010000 */
[----:B-1----:R-:W-:-:S13]  /*0530*/  ISETP.NE.AND P0, PT, R8, UR7, PT ;  /* 0x0000000708007c0c */ /* 0x002fda000bf05270 */
[----:B------:R-:W-:Y:S05]  /*0540*/  @P0 BRA `(.L_x_11) ;  /* 0xfffffffc00300947 */ /* 0x000fea000383ffff */
[----:B------:R-:W-:Y:S05]  /*0550*/  EXIT ;  /* 0x000000000000794d */ /* 0x000fea0003800000 */
.L_x_12:
        /* <DEDUP_REMOVED lines=10> */
.L_x_23:


//--------------------- .text._Z19computeEnergyKernelPK6uchar3Piii --------------------------
	.section	.text._Z19computeEnergyKernelPK6uchar3Piii,"ax",@progbits
	.align	128
        .global         _Z19computeEnergyKernelPK6uchar3Piii
        .type           _Z19computeEnergyKernelPK6uchar3Piii,@function
        .size           _Z19computeEnergyKernelPK6uchar3Piii,(.L_x_24 - _Z19computeEnergyKernelPK6uchar3Piii)
        .other          _Z19computeEnergyKernelPK6uchar3Piii,@"STO_CUDA_ENTRY STV_DEFAULT"
_Z19computeEnergyKernelPK6uchar3Piii:
.text._Z19computeEnergyKernelPK6uchar3Piii:
[----:B------:R-:W-:Y:S01]  /*0000*/  LDC R1, c[0x0][0x37c] ;  /* 0x0000df00ff017b82 */ /* 0x000fe20000000800 */
[----:B------:R-:W0:Y:S07]  /*0010*/  S2R R11, SR_TID.Y ;  /* 0x00000000000b7919 */ /* 0x000e2e0000002200 */
[----:B------:R-:W1:Y:S01]  /*0020*/  S2UR UR4, SR_CTAID.Y ;  /* 0x00000000000479c3 */ /* 0x000e620000002600 */
[----:B------:R-:W2:Y:S01]  /*0030*/  LDCU.64 UR10, c[0x0][0x390] ;  /* 0x00007200ff0a77ac */ /* 0x000ea20008000a00 */
[----:B------:R-:W3:Y:S01]  /*0040*/  S2R R9, SR_TID.X ;  /* 0x0000000000097919 */ /* 0x000ee20000002100 */
[----:B------:R-:W4:Y:S05]  /*0050*/  LDCU.64 UR6, c[0x0][0x358] ;  /* 0x00006b00ff0677ac */ /* 0x000f2a0008000a00 */
[----:B------:R-:W1:Y:S08]  /*0060*/  LDC R8, c[0x0][0x364] ;  /* 0x0000d900ff087b82 */ /* 0x000e700000000800 */
[----:B------:R-:W5:Y:S01]  /*0070*/  S2UR UR5, SR_CTAID.X ;  /* 0x00000000000579c3 */ /* 0x000f620000002500 */
[----:B------:R-:W-:Y:S01]  /*0080*/  MOV R10, 0x400 ;  /* 0x00000400000a7802 */ /* 0x000fe20000000f00 */
[----:B------:R-:W0:Y:S01]  /*0090*/  LDCU UR8, c[0x0][0x394] ;  /* 0x00007280ff0877ac */ /* 0x000e220008000800 */
[----:B--2---:R-:W-:Y:S01]  /*00a0*/  IMAD.U32 R3, RZ, RZ, UR10 ;  /* 0x0000000aff037e24 */ /* 0x004fe2000f8e00ff */
[----:B------:R-:W-:Y:S01]  /*00b0*/  BSSY.RECONVERGENT B0, `(.L_x_13) ;  /* 0x0000151000007945 */ /* 0x000fe20003800200 */
[----:B------:R-:W2:Y:S03]  /*00c0*/  LDCU UR9, c[0x0][0x394] ;  /* 0x00007280ff0977ac */ /* 0x000ea60008000800 */
[----:B------:R-:W5:Y:S01]  /*00d0*/  LDC R0, c[0x0][0x360] ;  /* 0x0000d800ff007b82 */ /* 0x000f620000000800 */
[----:B------:R-:W0:Y:S01]  /*00e0*/  LDCU UR10, c[0x0][0x390] ;  /* 0x00007200ff0a77ac */ /* 0x000e220008000800 */
[----:B------:R-:W0:Y:S01]  /*00f0*/  LDCU UR12, c[0x0][0x390] ;  /* 0x00007200ff0c77ac */ /* 0x000e220008000800 */
[----:B-1----:R-:W-:-:S05]  /*0100*/  IMAD R16, R8, UR4, RZ ;  /* 0x0000000408107c24 */ /* 0x002fca000f8e02ff */
[----:B0-----:R-:W-:-:S04]  /*0110*/  IADD3 R2, PT, PT, R16, R11, RZ ;  /* 0x0000000b10027210 */ /* 0x001fc80007ffe0ff */
[----:B------:R-:W-:Y:S01]  /*0120*/  ISETP.GE.AND P0, PT, R2, UR11, PT ;  /* 0x0000000b02007c0c */ /* 0x000fe2000bf06270 */
[----:B-----5:R-:W-:-:S05]  /*0130*/  IMAD R22, R0, UR5, RZ ;  /* 0x0000000500167c24 */ /* 0x020fca000f8e02ff */
[----:B---3--:R-:W-:-:S04]  /*0140*/  IADD3 R4, PT, PT, R22, R9, RZ ;  /* 0x0000000916047210 */ /* 0x008fc80007ffe0ff */
[----:B------:R-:W-:-:S13]  /*0150*/  ISETP.LT.AND P0, PT, R4, R3, !P0 ;  /* 0x000000030400720c */ /* 0x000fda0004701270 */
[----:B------:R-:W0:Y:S01]  /*0160*/  @P0 LDC.64 R6, c[0x0][0x380] ;  /* 0x0000e000ff060b82 */ /* 0x000e220000000a00 */
[----:B------:R-:W-:-:S04]  /*0170*/  @P0 IMAD R5, R2, R3, R4 ;  /* 0x0000000302050224 */ /* 0x000fc800078e0204 */
[----:B0-----:R-:W-:-:S05]  /*0180*/  @P0 IMAD.WIDE R6, R5, 0x3, R6 ;  /* 0x0000000305060825 */ /* 0x001fca00078e0206 */
[----:B----4-:R-:W3:Y:S04]  /*0190*/  @P0 LDG.E.U8 R14, desc[UR6][R6.64] ;  /* 0x00000006060e0981 */ /* 0x010ee8000c1e1100 */
[----:B------:R-:W4:Y:S04]  /*01a0*/  @P0 LDG.E.U8 R18, desc[UR6][R6.64+0x1] ;  /* 0x0000010606120981 */ /* 0x000f28000c1e1100 */
[----:B------:R-:W5:Y:S01]  /*01b0*/  @P0 LDG.E.U8 R20, desc[UR6][R6.64+0x2] ;  /* 0x0000020606140981 */ /* 0x000f62000c1e1100 */
[----:B------:R-:W-:Y:S01]  /*01c0*/  VIADD R13, R0, 0x2 ;  /* 0x00000002000d7836 */ /* 0x000fe20000000000 */
[----:B------:R-:W-:Y:S01]  /*01d0*/  ISETP.NE.AND P1, PT, R11, RZ, PT ;  /* 0x000000ff0b00720c */ /* 0x000fe20003f25270 */
[----:B------:R-:W0:Y:S02]  /*01e0*/  S2R R5, SR_CgaCtaId ;  /* 0x0000000000057919 */ /* 0x000e240000008800 */
[----:B------:R-:W-:Y:S01]  /*01f0*/  IMAD R12, R13, R11, R13 ;  /* 0x0000000b0d0c7224 */ /* 0x000fe200078e020d */
[----:B0-----:R-:W-:-:S04]  /*0200*/  LEA R10, R5, R10, 0x18 ;  /* 0x0000000a050a7211 */ /* 0x001fc800078ec0ff */
[----:B------:R-:W-:-:S05]  /*0210*/  IADD3 R5, PT, PT, R12, R9, RZ ;  /* 0x000000090c057210 */ /* 0x000fca0007ffe0ff */
[----:B------:R-:W-:-:S05]  /*0220*/  IMAD R5, R5, 0x3, R10 ;  /* 0x0000000305057824 */ /* 0x000fca00078e020a */
[----:B---3--:R0:W-:Y:S04]  /*0230*/  @P0 STS.U8 [R5+0x3], R14 ;  /* 0x0000030e05000388 */ /* 0x0081e80000000000 */
[----:B----4-:R0:W-:Y:S04]  /*0240*/  @P0 STS.U8 [R5+0x4], R18 ;  /* 0x0000041205000388 */ /* 0x0101e80000000000 */
[----:B-----5:R0:W-:Y:S04]  /*0250*/  @P0 STS.U8 [R5+0x5], R20 ;  /* 0x0000051405000388 */ /* 0x0201e80000000000 */
[----:B------:R0:W-:Y:S04]  /*0260*/  @!P0 STS.U8 [R5+0x3], RZ ;  /* 0x000003ff05008388 */ /* 0x0001e80000000000 */
[----:B------:R0:W-:Y:S04]  /*0270*/  @!P0 STS.U8 [R5+0x4], RZ ;  /* 0x000004ff05008388 */ /* 0x0001e80000000000 */
[----:B------:R0:W-:Y:S01]  /*0280*/  @!P0 STS.U8 [R5+0x5], RZ ;  /* 0x000005ff05008388 */ /* 0x0001e20000000000 */
[----:B--2---:R-:W-:Y:S05]  /*0290*/  @P1 BRA `(.L_x_14) ;  /* 0x0000001000c81947 */ /* 0x004fea0003800000 */
[----:B------:R-:W-:Y:S01]  /*02a0*/  ISETP.GE.AND P1, PT, R4, R3, PT ;  /* 0x000000030400720c */ /* 0x000fe20003f26270 */
[----:B------:R-:W-:-:S03]  /*02b0*/  IMAD.IADD R12, R16, 0x1, R8 ;  /* 0x00000001100c7824 */ /* 0x000fc600078e0208 */
[----:B------:R-:W-:Y:S02]  /*02c0*/  ISETP.EQ.OR P1, PT, R2, RZ, P1 ;  /* 0x000000ff0200720c */ /* 0x000fe40000f22670 */
[----:B------:R-:W-:-:S04]  /*02d0*/  ISETP.GE.AND P2, PT, R12, UR11, PT ;  /* 0x0000000b0c007c0c */ /* 0x000fc8000bf46270 */
[----:B------:R-:W-:-:S07]  /*02e0*/  ISETP.GE.OR P2, PT, R4, R3, P2 ;  /* 0x000000030400720c */ /* 0x000fce0001746670 */
[----:B0-----:R-:W0:Y:S01]  /*02f0*/  @!P1 LDC.64 R14, c[0x0][0x380] ;  /* 0x0000e000ff0e9b82 */ /* 0x001e220000000a00 */
[----:B------:R-:W-:-:S05]  /*0300*/  @!P1 IADD3 R11, PT, PT, R2, -0x1, RZ ;  /* 0xffffffff020b9810 */ /* 0x000fca0007ffe0ff */
[----:B------:R-:W-:Y:S02]  /*0310*/  @!P1 IMAD R11, R11, R3, R4 ;  /* 0x000000030b0b9224 */ /* 0x000fe400078e0204 */
[----:B------:R-:W1:Y:S02]  /*0320*/  @!P2 LDC.64 R6, c[0x0][0x380] ;  /* 0x0000e000ff06ab82 */ /* 0x000e640000000a00 */
[----:B0-----:R-:W-:-:S04]  /*0330*/  @!P1 IMAD.WIDE R14, R11, 0x3, R14 ;  /* 0x000000030b0e9825 */ /* 0x001fc800078e020e */
[----:B------:R-:W-:Y:S01]  /*0340*/  @!P2 IMAD R11, R12, R3, R4 ;  /* 0x000000030c0ba224 */ /* 0x000fe200078e0204 */
[----:B------:R-:W2:Y:S03]  /*0350*/  @!P1 LDG.E.U8 R18, desc[UR6][R14.64+0x1] ;  /* 0x000001060e129981 */ /* 0x000ea6000c1e1100 */
[----:B-1----:R-:W-:Y:S01]  /*0360*/  @!P2 IMAD.WIDE R6, R11, 0x3, R6 ;  /* 0x000000030b06a825 */ /* 0x002fe200078e0206 */
[----:B------:R-:W3:Y:S04]  /*0370*/  @!P1 LDG.E.U8 R12, desc[UR6][R14.64] ;  /* 0x000000060e0c9981 */ /* 0x000ee8000c1e1100 */
[----:B------:R-:W4:Y:S04]  /*0380*/  @!P1 LDG.E.U8 R20, desc[UR6][R14.64+0x2] ;  /* 0x000002060e149981 */ /* 0x000f28000c1e1100 */
[----:B------:R-:W5:Y:S04]  /*0390*/  @!P2 LDG.E.U8 R17, desc[UR6][R6.64] ;  /* 0x000000060611a981 */ /* 0x000f68000c1e1100 */
[----:B------:R-:W5:Y:S04]  /*03a0*/  @!P2 LDG.E.U8 R19, desc[UR6][R6.64+0x1] ;  /* 0x000001060613a981 */ /* 0x000f68000c1e1100 */
[----:B------:R0:W5:Y:S01]  /*03b0*/  @!P2 LDG.E.U8 R21, desc[UR6][R6.64+0x2] ;  /* 0x000002060615a981 */ /* 0x000162000c1e1100 */
[----:B------:R-:W-:-:S02]  /*03c0*/  IMAD R11, R9, 0x3, R10 ;  /* 0x00000003090b7824 */ /* 0x000fc400078e020a */
[----:B------:R-:W-:-:S04]  /*03d0*/  IMAD R24, R13, R8, R13 ;  /* 0x000000080d187224 */ /* 0x000fc800078e020d */
[----:B------:R-:W-:Y:S02]  /*03e0*/  IMAD R24, R24, 0x3, R11 ;  /* 0x0000000318187824 */ /* 0x000fe400078e020b */
[----:B0-----:R-:W-:Y:S01]  /*03f0*/  VIADD R6, R8, 0x2 ;  /* 0x0000000208067836 */ /* 0x001fe20000000000 */
[----:B--2---:R1:W-:Y:S04]  /*0400*/  @!P1 STS.U8 [R11+0x4], R18 ;  /* 0x000004120b009388 */ /* 0x0043e80000000000 */
[----:B---3--:R1:W-:Y:S04]  /*0410*/  @!P1 STS.U8 [R11+0x3], R12 ;  /* 0x0000030c0b009388 */ /* 0x0083e80000000000 */
[----:B----4-:R1:W-:Y:S04]  /*0420*/  @!P1 STS.U8 [R11+0x5], R20 ;  /* 0x000005140b009388 */ /* 0x0103e80000000000 */
[----:B------:R1:W-:Y:S04]  /*0430*/  @P1 STS.U8 [R11+0x3], RZ ;  /* 0x000003ff0b001388 */ /* 0x0003e80000000000 */
[----:B------:R1:W-:Y:S04]  /*0440*/  @P1 STS.U8 [R11+0x4], RZ ;  /* 0x000004ff0b001388 */ /* 0x0003e80000000000 */
[----:B------:R1:W-:Y:S04]  /*0450*/  @P1 STS.U8 [R11+0x5], RZ ;  /* 0x000005ff0b001388 */ /* 0x0003e80000000000 */
[----:B-----5:R1:W-:Y:S04]  /*0460*/  @!P2 STS.U8 [R24+0x3], R17 ;  /* 0x000003111800a388 */ /* 0x0203e80000000000 */
[----:B------:R1:W-:Y:S04]  /*0470*/  @!P2 STS.U8 [R24+0x4], R19 ;  /* 0x000004131800a388 */ /* 0x0003e80000000000 */
[----:B------:R1:W-:Y:S04]  /*0480*/  @!P2 STS.U8 [R24+0x5], R21 ;  /* 0x000005151800a388 */ /* 0x0003e80000000000 */
[----:B------:R1:W-:Y:S04]  /*0490*/  @P2 STS.U8 [R24+0x3], RZ ;  /* 0x000003ff18002388 */ /* 0x0003e80000000000 */
[----:B------:R1:W-:Y:S04]  /*04a0*/  @P2 STS.U8 [R24+0x4], RZ ;  /* 0x000004ff18002388 */ /* 0x0003e80000000000 */
[----:B------:R1:W-:Y:S01]  /*04b0*/  @P2 STS.U8 [R24+0x5], RZ ;  /* 0x000005ff18002388 */ /* 0x0003e20000000000 */
[----:B------:R-:W-:-:S13]  /*04c0*/  ISETP.GE.U32.AND P1, PT, R9, R6, PT ;  /* 0x000000060900720c */ /* 0x000fda0003f26070 */
[----:B-1----:R-:W-:Y:S05]  /*04d0*/  @P1 BRA `(.L_x_14) ;  /* 0x0000001000381947 */ /* 0x002fea0003800000 */
[----:B------:R-:W0:Y:S01]  /*04e0*/  I2F.U32.RP R11, R0 ;  /* 0x00000000000b7306 */ /* 0x000e220000209000 */
[C---:B------:R-:W-:Y:S01]  /*04f0*/  IADD3 R7, PT, PT, R0.reuse, R9, RZ ;  /* 0x0000000900077210 */ /* 0x040fe20007ffe0ff */
[----:B------:R-:W-:Y:S01]  /*0500*/  BSSY.RECONVERGENT B1, `(.L_x_15) ;  /* 0x0000054000017945 */ /* 0x000fe20003800200 */
[----:B------:R-:W-:Y:S01]  /*0510*/  ISETP.NE.U32.AND P3, PT, R0, RZ, PT ;  /* 0x000000ff0000720c */ /* 0x000fe20003f65070 */
[----:B------:R-:W-:Y:S01]  /*0520*/  IMAD.MOV.U32 R19, RZ, RZ, R9 ;  /* 0x000000ffff137224 */ /* 0x000fe200078e0009 */
[----:B------:R-:W-:Y:S02]  /*0530*/  ISETP.GE.U32.AND P1, PT, R7, R6, PT ;  /* 0x000000060700720c */ /* 0x000fe40003f26070 */
[----:B------:R-:W-:Y:S02]  /*0540*/  VIMNMX.U32 R8, PT, PT, R6, R7, !PT ;  /* 0x0000000706087248 */ /* 0x000fe40007fe0000 */
[----:B------:R-:W-:-:S04]  /*0550*/  SEL R12, RZ, 0x1, P1 ;  /* 0x00000001ff0c7807 */ /* 0x000fc80000800000 */
[----:B------:R-:W-:Y:S01]  /*0560*/  IADD3 R7, PT, PT, R8, -R7, -R12 ;  /* 0x8000000708077210 */ /* 0x000fe20007ffe80c */
[----:B0-----:R-:W0:Y:S02]  /*0570*/  MUFU.RCP R11, R11 ;  /* 0x0000000b000b7308 */ /* 0x001e240000001000 */
[----:B0-----:R-:W-:-:S06]  /*0580*/  IADD3 R14, PT, PT, R11, 0xffffffe, RZ ;  /* 0x0ffffffe0b0e7810 */ /* 0x001fcc0007ffe0ff */
[----:B------:R0:W1:Y:S02]  /*0590*/  F2I.FTZ.U32.TRUNC.NTZ R15, R14 ;  /* 0x0000000e000f7305 */ /* 0x000064000021f000 */
[----:B0-----:R-:W-:Y:S02]  /*05a0*/  IMAD.MOV.U32 R14, RZ, RZ, RZ ;  /* 0x000000ffff0e7224 */ /* 0x001fe400078e00ff */
[----:B-1----:R-:W-:-:S04]  /*05b0*/  IMAD.MOV R17, RZ, RZ, -R15 ;  /* 0x000000ffff117224 */ /* 0x002fc800078e0a0f */
[----:B------:R-:W-:-:S04]  /*05c0*/  IMAD R17, R17, R0, RZ ;  /* 0x0000000011117224 */ /* 0x000fc800078e02ff */
[----:B------:R-:W-:-:S06]  /*05d0*/  IMAD.HI.U32 R18, R15, R17, R14 ;  /* 0x000000110f127227 */ /* 0x000fcc00078e000e */
[----:B------:R-:W-:-:S05]  /*05e0*/  IMAD.HI.U32 R11, R18, R7, RZ ;  /* 0x00000007120b7227 */ /* 0x000fca00078e00ff */
[----:B------:R-:W-:-:S05]  /*05f0*/  IADD3 R8, PT, PT, -R11, RZ, RZ ;  /* 0x000000ff0b087210 */ /* 0x000fca0007ffe1ff */
[----:B------:R-:W-:Y:S01]  /*0600*/  IMAD R7, R0, R8, R7 ;  /* 0x0000000800077224 */ /* 0x000fe200078e0207 */
[----:B------:R-:W-:-:S04]  /*0610*/  IADD3 R8, PT, PT, R22, R0, RZ ;  /* 0x0000000016087210 */ /* 0x000fc80007ffe0ff */
[----:B------:R-:W-:-:S13]  /*0620*/  ISETP.GE.U32.AND P1, PT, R7, R0, PT ;  /* 0x000000000700720c */ /* 0x000fda0003f26070 */
[----:B------:R-:W-:Y:S01]  /*0630*/  @P1 IMAD.IADD R7, R7, 0x1, -R0 ;  /* 0x0000000107071824 */ /* 0x000fe200078e0a00 */
[----:B------:R-:W-:-:S04]  /*0640*/  @P1 IADD3 R11, PT, PT, R11, 0x1, RZ ;  /* 0x000000010b0b1810 */ /* 0x000fc80007ffe0ff */
[----:B------:R-:W-:-:S13]  /*0650*/  ISETP.GE.U32.AND P2, PT, R7, R0, PT ;  /* 0x000000000700720c */ /* 0x000fda0003f46070 */
[----:B------:R-:W-:Y:S01]  /*0660*/  @P2 VIADD R11, R11, 0x1 ;  /* 0x000000010b0b2836 */ /* 0x000fe20000000000 */
[----:B------:R-:W-:-:S04]  /*0670*/  @!P3 LOP3.LUT R11, RZ, R0, RZ, 0x33, !PT ;  /* 0x00000000ff0bb212 */ /* 0x000fc800078e33ff */
[----:B------:R-:W-:-:S04]  /*0680*/  IADD3 R12, PT, PT, R12, R11, RZ ;  /* 0x0000000b0c0c7210 */ /* 0x000fc80007ffe0ff */
[----:B------:R-:W-:-:S04]  /*0690*/  LOP3.LUT R7, R12, 0x3, RZ, 0xc0, !PT ;  /* 0x000000030c077812 */ /* 0x000fc800078ec0ff */
[----:B------:R-:W-:Y:S01]  /*06a0*/  ISETP.NE.AND P1, PT, R7, 0x3, PT ;  /* 0x000000030700780c */ /* 0x000fe20003f25270 */
[----:B------:R-:W-:-:S12]  /*06b0*/  VIADD R7, R22, 0xffffffff ;  /* 0xffffffff16077836 */ /* 0x000fd80000000000 */
[----:B------:R-:W-:Y:S05]  /*06c0*/  @!P1 BRA `(.L_x_16) ;  /* 0x0000000000dc9947 */ /* 0x000fea0003800000 */
[-C--:B------:R-:W-:Y:S01]  /*06d0*/  IADD3 R17, PT, PT, R16, R9.reuse, RZ ;  /* 0x0000000910117210 */ /* 0x080fe20007ffe0ff */
[----:B------:R-:W-:Y:S01]  /*06e0*/  VIADD R11, R12, 0x1 ;  /* 0x000000010c0b7836 */ /* 0x000fe20000000000 */
[----:B------:R-:W-:Y:S01]  /*06f0*/  BSSY.RECONVERGENT B2, `(.L_x_17) ;  /* 0x0000033000027945 */ /* 0x000fe20003800200 */
[----:B------:R-:W-:Y:S01]  /*0700*/  IMAD R19, R13, R9, RZ ;  /* 0x000000090d137224 */ /* 0x000fe200078e02ff */
[----:B------:R-:W-:Y:S01]  /*0710*/  IADD3 R21, PT, PT, R17, -0x1, RZ ;  /* 0xffffffff11157810 */ /* 0x000fe20007ffe0ff */
[----:B------:R-:W-:Y:S01]  /*0720*/  IMAD R18, R0, 0x3, RZ ;  /* 0x0000000300127824 */ /* 0x000fe200078e02ff */
[----:B------:R-:W-:Y:S01]  /*0730*/  LOP3.LUT R11, R11, 0x3, RZ, 0xc0, !PT ;  /* 0x000000030b0b7812 */ /* 0x000fe200078ec0ff */
[----:B------:R-:W-:Y:S02]  /*0740*/  IMAD R19, R19, 0x3, R10 ;  /* 0x0000000313137824 */ /* 0x000fe400078e020a */
[-C--:B------:R-:W-:Y:S01]  /*0750*/  IMAD R20, R21, R3.reuse, R22 ;  /* 0x0000000315147224 */ /* 0x080fe200078e0216 */
[----:B------:R-:W-:Y:S01]  /*0760*/  IADD3 R23, PT, PT, -R11, RZ, RZ ;  /* 0x000000ff0b177210 */ /* 0x000fe20007ffe1ff */
[----:B------:R-:W-:-:S02]  /*0770*/  IMAD R21, R21, R3, R8 ;  /* 0x0000000315157224 */ /* 0x000fc400078e0208 */
[----:B------:R-:W-:Y:S02]  /*0780*/  VIADD R9, R9, 0xffffffff ;  /* 0xffffffff09097836 */ /* 0x000fe40000000000 */
[----:B------:R-:W-:-:S07]  /*0790*/  IMAD R24, R13, R18, RZ ;  /* 0x000000120d187224 */ /* 0x000fce00078e02ff */
.L_x_18:
[C---:B------:R-:W-:Y:S01]  /*07a0*/  VIADD R10, R17.reuse, 0xffffffff ;  /* 0xffffffff110a7836 */ /* 0x040fe20000000000 */
[C---:B------:R-:W-:Y:S02]  /*07b0*/  ISETP.NE.AND P2, PT, R17.reuse, RZ, PT ;  /* 0x000000ff1100720c */ /* 0x040fe40003f45270 */
[----:B------:R-:W-:Y:S02]  /*07c0*/  MOV R3, UR10 ;  /* 0x0000000a00037c02 */ /* 0x000fe40008000f00 */
[----:B------:R-:W-:Y:S02]  /*07d0*/  LOP3.LUT R10, R10, R7, RZ, 0xfc, !PT ;  /* 0x000000070a0a7212 */ /* 0x000fe400078efcff */
[----:B------:R-:W-:Y:S02]  /*07e0*/  ISETP.GE.OR P2, PT, R8, R3, !P2 ;  /* 0x000000030800720c */ /* 0x000fe40005746670 */
[----:B------:R-:W-:Y:S02]  /*07f0*/  ISETP.GT.AND P1, PT, R10, -0x1, PT ;  /* 0xffffffff0a00780c */ /* 0x000fe40003f24270 */
[----:B------:R-:W-:-:S02]  /*0800*/  ISETP.GT.OR P2, PT, R17, UR8, P2 ;  /* 0x0000000811007c0c */ /* 0x000fc40009744670 */
[----:B------:R-:W-:Y:S02]  /*0810*/  ISETP.LE.AND P1, PT, R17, UR8, P1 ;  /* 0x0000000811007c0c */ /* 0x000fe40008f23270 */
[----:B------:R-:W-:Y:S02]  /*0820*/  PRMT R29, RZ, 0x7610, R29 ;  /* 0x00007610ff1d7816 */ /* 0x000fe4000000001d */
[----:B------:R-:W-:-:S07]  /*0830*/  PRMT R27, RZ, 0x7610, R27 ;  /* 0x00007610ff1b7816 */ /* 0x000fce000000001b */
[----:B------:R-:W0:Y:S02]  /*0840*/  @!P2 LDC.64 R10, c[0x0][0x380] ;  /* 0x0000e000ff0aab82 */ /* 0x000e240000000a00 */
[----:B------:R-:W-:-:S06]  /*0850*/  @P1 VIADD R25, R20, 0xffffffff ;  /* 0xffffffff14191836 */ /* 0x000fcc0000000000 */
[----:B------:R-:W1:Y:S01]  /*0860*/  @P1 LDC.64 R14, c[0x0][0x380] ;  /* 0x0000e000ff0e1b82 */ /* 0x000e620000000a00 */
[----:B0-----:R-:W-:-:S05]  /*0870*/  @!P2 IMAD.WIDE R10, R21, 0x3, R10 ;  /* 0x00000003150aa825 */ /* 0x001fca00078e020a */
[----:B------:R-:W2:Y:S01]  /*0880*/  @!P2 LDG.E.U8 R29, desc[UR6][R10.64] ;  /* 0x000000060a1da981 */ /* 0x000ea2000c1e1100 */
[----:B-1----:R-:W-:Y:S01]  /*0890*/  @P1 IMAD.WIDE R14, R25, 0x3, R14 ;  /* 0x00000003190e1825 */ /* 0x002fe200078e020e */
[----:B------:R-:W-:Y:S02]  /*08a0*/  PRMT R25, RZ, 0x7610, R25 ;  /* 0x00007610ff197816 */ /* 0x000fe40000000019 */
[----:B------:R-:W3:Y:S04]  /*08b0*/  @!P2 LDG.E.U8 R27, desc[UR6][R10.64+0x1] ;  /* 0x000001060a1ba981 */ /* 0x000ee8000c1e1100 */
[----:B------:R-:W4:Y:S04]  /*08c0*/  @P1 LDG.E.U8 R26, desc[UR6][R14.64] ;  /* 0x000000060e1a1981 */ /* 0x000f28000c1e1100 */
[----:B------:R-:W5:Y:S04]  /*08d0*/  @P1 LDG.E.U8 R28, desc[UR6][R14.64+0x1] ;  /* 0x000001060e1c1981 */ /* 0x000f68000c1e1100 */
[----:B------:R-:W2:Y:S04]  /*08e0*/  @P1 LDG.E.U8 R30, desc[UR6][R14.64+0x2] ;  /* 0x000002060e1e1981 */ /* 0x000ea8000c1e1100 */
[----:B------:R-:W3:Y:S01]  /*08f0*/  @!P2 LDG.E.U8 R25, desc[UR6][R10.64+0x2] ;  /* 0x000002060a19a981 */ /* 0x000ee2000c1e1100 */
[----:B------:R-:W-:Y:S01]  /*0900*/  IADD3 R32, PT, PT, R18, R19, RZ ;  /* 0x0000001312207210 */ /* 0x000fe20007ffe0ff */
[----:B------:R-:W-:-:S02]  /*0910*/  VIADD R23, R23, 0x1 ;  /* 0x0000000117177836 */ /* 0x000fc40000000000 */
[----:B------:R-:W-:Y:S04]  /*0920*/  @!P1 STS.U8 [R19], RZ ;  /* 0x000000ff13009388 */ /* 0x000fe80000000000 */
[----:B------:R-:W-:Y:S04]  /*0930*/  @!P1 STS.U8 [R19+0x1], RZ ;  /* 0x000001ff13009388 */ /* 0x000fe80000000000 */
[----:B------:R-:W-:Y:S01]  /*0940*/  @!P1 STS.U8 [R19+0x2], RZ ;  /* 0x000002ff13009388 */ /* 0x000fe20000000000 */
[C---:B------:R-:W-:Y:S01]  /*0950*/  IADD3 R9, PT, PT, R0.reuse, R9, RZ ;  /* 0x0000000900097210 */ /* 0x040fe20007ffe0ff */
[----:B------:R-:W-:-:S02]  /*0960*/  IMAD.IADD R17, R0, 0x1, R17 ;  /* 0x0000000100117824 */ /* 0x000fc400078e0211 */
[CC--:B------:R-:W-:Y:S02]  /*0970*/  IMAD R20, R0.reuse, R3.reuse, R20 ;  /* 0x0000000300147224 */ /* 0x0c0fe400078e0214 */
[----:B------:R-:W-:Y:S01]  /*0980*/  IMAD R21, R0, R3, R21 ;  /* 0x0000000300157224 */ /* 0x000fe200078e0215 */
[----:B----4-:R-:W-:Y:S04]  /*0990*/  @P1 STS.U8 [R19], R26 ;  /* 0x0000001a13001388 */ /* 0x010fe80000000000 */
[----:B-----5:R-:W-:Y:S04]  /*09a0*/  @P1 STS.U8 [R19+0x1], R28 ;  /* 0x0000011c13001388 */ /* 0x020fe80000000000 */
[----:B--2---:R0:W-:Y:S04]  /*09b0*/  @P1 STS.U8 [R19+0x2], R30 ;  /* 0x0000021e13001388 */ /* 0x0041e80000000000 */
[----:B------:R1:W-:Y:S04]  /*09c0*/  STS.U8 [R32+0x3], R29 ;  /* 0x0000031d20007388 */ /* 0x0003e80000000000 */
[----:B---3--:R1:W-:Y:S04]  /*09d0*/  STS.U8 [R32+0x4], R27 ;  /* 0x0000041b20007388 */ /* 0x0083e80000000000 */
[----:B------:R1:W-:Y:S01]  /*09e0*/  STS.U8 [R32+0x5], R25 ;  /* 0x0000051920007388 */ /* 0x0003e20000000000 */
[----:B------:R-:W-:-:S02]  /*09f0*/  ISETP.NE.AND P1, PT, R23, RZ, PT ;  /* 0x000000ff1700720c */ /* 0x000fc40003f25270 */
[----:B0-----:R-:W-:-:S11]  /*0a00*/  IADD3 R19, PT, PT, R24, R19, RZ ;  /* 0x0000001318137210 */ /* 0x001fd60007ffe0ff */
[----:B-1----:R-:W-:Y:S05]  /*0a10*/  @P1 BRA `(.L_x_18) ;  /* 0xfffffffc00601947 */ /* 0x002fea000383ffff */
[----:B------:R-:W-:Y:S05]  /*0a20*/  BSYNC.RECONVERGENT B2 ;  /* 0x0000000000027941 */ /* 0x000fea0003800200 */
.L_x_17:
[----:B------:R-:W-:-:S07]  /*0a30*/  VIADD R19, R9, 0x1 ;  /* 0x0000000109137836 */ /* 0x000fce0000000000 */
.L_x_16:
[----:B------:R-:W-:Y:S05]  /*0a40*/  BSYNC.RECONVERGENT B1 ;  /* 0x0000000000017941 */ /* 0x000fea0003800200 */
.L_x_15:
[----:B------:R-:W-:-:S13]  /*0a50*/  ISETP.GE.U32.AND P1, PT, R12, 0x3, PT ;  /* 0x000000030c00780c */ /* 0x000fda0003f26070 */
[----:B------:R-:W-:Y:S05]  /*0a60*/  @!P1 BRA `(.L_x_14) ;  /* 0x0000000800d49947 */ /* 0x000fea0003800000 */
[----:B------:R-:W0:Y:S01]  /*0a70*/  S2UR UR5, SR_CgaCtaId ;  /* 0x00000000000579c3 */ /* 0x000e220000008800 */
[CC--:B------:R-:W-:Y:S01]  /*0a80*/  LEA R28, R0.reuse, R19.reuse, 0x1 ;  /* 0x00000013001c7211 */ /* 0x0c0fe200078e08ff */
[----:B------:R-:W-:Y:S01]  /*0a90*/  IMAD.IADD R30, R0, 0x1, R19 ;  /* 0x00000001001e7824 */ /* 0x000fe200078e0213 */
[C---:B------:R-:W-:Y:S01]  /*0aa0*/  IADD3 R15, PT, PT, R16.reuse, R19, RZ ;  /* 0x00000013100f7210 */ /* 0x040fe20007ffe0ff */
[----:B------:R-:W-:Y:S01]  /*0ab0*/  IMAD.MOV.U32 R9, RZ, RZ, 0x3 ;  /* 0x00000003ff097424 */ /* 0x000fe200078e00ff */
[----:B------:R-:W-:Y:S01]  /*0ac0*/  UMOV UR4, 0x400 ;  /* 0x0000040000047882 */ /* 0x000fe20000000000 */
[C-C-:B------:R-:W-:Y:S01]  /*0ad0*/  IMAD R10, R13.reuse, R28, R0.reuse ;  /* 0x0000001c0d0a7224 */ /* 0x140fe200078e0200 */
[-C--:B------:R-:W-:Y:S01]  /*0ae0*/  IADD3 R16, PT, PT, R16, R30.reuse, RZ ;  /* 0x0000001e10107210 */ /* 0x080fe20007ffe0ff */
[----:B------:R-:W-:Y:S01]  /*0af0*/  IMAD R11, R13, R30, R0 ;  /* 0x0000001e0d0b7224 */ /* 0x000fe200078e0200 */
[----:B------:R-:W-:Y:S01]  /*0b00*/  IADD3 R17, PT, PT, R15, -0x1, RZ ;  /* 0xffffffff0f117810 */ /* 0x000fe20007ffe0ff */
[----:B------:R-:W-:Y:S01]  /*0b10*/  IMAD R12, R0, 0x2, R15 ;  /* 0x00000002000c7824 */ /* 0x000fe200078e020f */
[----:B------:R-:W-:Y:S01]  /*0b20*/  IADD3 R26, PT, PT, R19, -0x1, RZ ;  /* 0xffffffff131a7810 */ /* 0x000fe20007ffe0ff */
[----:B------:R-:W-:-:S02]  /*0b30*/  IMAD R10, R10, R9, 0x3 ;  /* 0x000000030a0a7424 */ /* 0x000fc400078e0209 */
[----:B------:R-:W-:Y:S01]  /*0b40*/  IMAD R11, R11, R9, 0x3 ;  /* 0x000000030b0b7424 */ /* 0x000fe200078e0209 */
[----:B------:R-:W-:Y:S01]  /*0b50*/  IADD3 R20, PT, PT, R12, -0x1, RZ ;  /* 0xffffffff0c147810 */ /* 0x000fe20007ffe0ff */
[C---:B------:R-:W-:Y:S02]  /*0b60*/  IMAD R9, R0.reuse, 0x3, R15 ;  /* 0x0000000300097824 */ /* 0x040fe400078e020f */
[----:B------:R-:W-:Y:S02]  /*0b70*/  IMAD R18, R0, 0x3, R19 ;  /* 0x0000000300127824 */ /* 0x000fe400078e0213 */
[----:B------:R-:W-:Y:S02]  /*0b80*/  VIADD R14, R9, 0xffffffff ;  /* 0xffffffff090e7836 */ /* 0x000fe40000000000 */
[----:B------:R-:W-:Y:S01]  /*0b90*/  VIADD R23, R16, 0xffffffff ;  /* 0xffffffff10177836 */ /* 0x000fe20000000000 */
[----:B0-----:R-:W-:Y:S01]  /*0ba0*/  ULEA UR4, UR5, UR4, 0x18 ;  /* 0x0000000405047291 */ /* 0x001fe2000f8ec0ff */
[----:B------:R-:W-:-:S02]  /*0bb0*/  IMAD R34, R13, R19, RZ ;  /* 0x000000130d227224 */ /* 0x000fc400078e02ff */
[----:B------:R-:W-:Y:S02]  /*0bc0*/  IMAD R18, R13, R18, RZ ;  /* 0x000000120d127224 */ /* 0x000fe400078e02ff */
[-CC-:B------:R-:W-:Y:S02]  /*0bd0*/  IMAD R21, R14, R3.reuse, R8.reuse ;  /* 0x000000030e157224 */ /* 0x180fe400078e0208 */
[-C--:B------:R-:W-:Y:S02]  /*0be0*/  IMAD R25, R20, R3.reuse, R8 ;  /* 0x0000000314197224 */ /* 0x080fe400078e0208 */
[-CC-:B------:R-:W-:Y:S02]  /*0bf0*/  IMAD R27, R17, R3.reuse, R22.reuse ;  /* 0x00000003111b7224 */ /* 0x180fe400078e0216 */
[-CC-:B------:R-:W-:Y:S02]  /*0c00*/  IMAD R14, R14, R3.reuse, R22.reuse ;  /* 0x000000030e0e7224 */ /* 0x180fe400078e0216 */
[----:B------:R-:W-:-:S02]  /*0c10*/  IMAD R20, R20, R3, R22 ;  /* 0x0000000314147224 */ /* 0x000fc400078e0216 */
[-C--:B------:R-:W-:Y:S02]  /*0c20*/  IMAD R22, R23, R3.reuse, R22 ;  /* 0x0000000317167224 */ /* 0x080fe400078e0216 */
[C---:B------:R-:W-:Y:S02]  /*0c30*/  IMAD R28, R13.reuse, R28, RZ ;  /* 0x0000001c0d1c7224 */ /* 0x040fe400078e02ff */
[C---:B------:R-:W-:Y:S02]  /*0c40*/  IMAD R30, R13.reuse, R30, RZ ;  /* 0x0000001e0d1e7224 */ /* 0x040fe400078e02ff */
[----:B------:R-:W-:Y:S02]  /*0c50*/  IMAD R32, R13, 0xc, RZ ;  /* 0x0000000c0d207824 */ /* 0x000fe400078e02ff */
[-CC-:B------:R-:W-:Y:S02]  /*0c60*/  IMAD R17, R17, R3.reuse, R8.reuse ;  /* 0x0000000311117224 */ /* 0x180fe400078e0208 */
[----:B------:R-:W-:-:S02]  /*0c70*/  IMAD R23, R23, R3, R8 ;  /* 0x0000000317177224 */ /* 0x000fc400078e0208 */
[----:B------:R-:W-:Y:S02]  /*0c80*/  IMAD R24, R0, R3, RZ ;  /* 0x0000000300187224 */ /* 0x000fe400078e02ff */
[----:B------:R-:W-:Y:S02]  /*0c90*/  IMAD R34, R34, 0x3, RZ ;  /* 0x0000000322227824 */ /* 0x000fe400078e02ff */
[----:B------:R-:W-:Y:S02]  /*0ca0*/  IMAD R36, R18, 0x3, RZ ;  /* 0x0000000312247824 */ /* 0x000fe400078e02ff */
[----:B------:R-:W-:-:S07]  /*0cb0*/  IMAD.U32 R13, RZ, RZ, UR4 ;  /* 0x00000004ff0d7e24 */ /* 0x000fce000f8e00ff */
.L_x_19:
[C---:B------:R-:W-:Y:S02]  /*0cc0*/  IADD3 R18, PT, PT, R15.reuse, -0x1, RZ ;  /* 0xffffffff0f127810 */ /* 0x040fe40007ffe0ff */
[----:B------:R-:W-:Y:S02]  /*0cd0*/  ISETP.GT.AND P2, PT, R15, UR9, PT ;  /* 0x000000090f007c0c */ /* 0x000fe4000bf44270 */
[----:B------:R-:W-:-:S04]  /*0ce0*/  LOP3.LUT R18, R18, R7, RZ, 0xfc, !PT ;  /* 0x0000000712127212 */ /* 0x000fc800078efcff */
[----:B------:R-:W-:-:S13]  /*0cf0*/  ISETP.LT.OR P2, PT, R18, RZ, P2 ;  /* 0x000000ff1200720c */ /* 0x000fda0001741670 */
[----:B------:R-:W0:Y:S01]  /*0d00*/  @!P2 LDC.64 R18, c[0x0][0x380] ;  /* 0x0000e000ff12ab82 */ /* 0x000e220000000a00 */
[----:B------:R-:W-:-:S04]  /*0d10*/  @!P2 VIADD R3, R27, 0xffffffff ;  /* 0xffffffff1b03a836 */ /* 0x000fc80000000000 */
[----:B0-----:R-:W-:Y:S01]  /*0d20*/  @!P2 IMAD.WIDE R18, R3, 0x3, R18 ;  /* 0x000000030312a825 */ /* 0x001fe200078e0212 */
[----:B------:R-:W-:-:S04]  /*0d30*/  MOV R3, UR12 ;  /* 0x0000000c00037c02 */ /* 0x000fc80008000f00 */
[----:B------:R-:W-:Y:S01]  /*0d40*/  ISETP.GE.AND P1, PT, R8, R3, PT ;  /* 0x000000030800720c */ /* 0x000fe20003f26270 */
[----:B-1----:R-:W2:Y:S03]  /*0d50*/  @!P2 LDG.E.U8 R31, desc[UR6][R18.64] ;  /* 0x00000006121fa981 */ /* 0x002ea6000c1e1100 */
[C---:B------:R-:W-:Y:S01]  /*0d60*/  ISETP.EQ.OR P3, PT, R15.reuse, RZ, P1 ;  /* 0x000000ff0f00720c */ /* 0x040fe20000f62670 */
[----:B------:R-:W3:Y:S03]  /*0d70*/  @!P2 LDG.E.U8 R33, desc[UR6][R18.64+0x1] ;  /* 0x000001061221a981 */ /* 0x000ee6000c1e1100 */
[----:B------:R-:W-:Y:S01]  /*0d80*/  ISETP.GT.OR P3, PT, R15, UR9, P3 ;  /* 0x000000090f007c0c */ /* 0x000fe20009f64670 */
[----:B------:R0:W4:Y:S01]  /*0d90*/  @!P2 LDG.E.U8 R35, desc[UR6][R18.64+0x2] ;  /* 0x000002061223a981 */ /* 0x000122000c1e1100 */
[----:B------:R-:W-:Y:S01]  /*0da0*/  PRMT R37, RZ, 0x7610, R37 ;  /* 0x00007610ff257816 */ /* 0x000fe20000000025 */
[----:B------:R-:W-:-:S10]  /*0db0*/  IMAD.IADD R29, R34, 0x1, R13 ;  /* 0x00000001221d7824 */ /* 0x000fd400078e020d */
[----:B0-----:R-:W0:Y:S02]  /*0dc0*/  @!P3 LDC.64 R18, c[0x0][0x380] ;  /* 0x0000e000ff12bb82 */ /* 0x001e240000000a00 */
[----:B0-----:R-:W-:-:S05]  /*0dd0*/  @!P3 IMAD.WIDE R18, R17, 0x3, R18 ;  /* 0x000000031112b825 */ /* 0x001fca00078e0212 */
[----:B------:R-:W5:Y:S04]  /*0de0*/  @!P3 LDG.E.U8 R37, desc[UR6][R18.64] ;  /* 0x000000061225b981 */ /* 0x000f68000c1e1100 */
[----:B--2---:R0:W-:Y:S04]  /*0df0*/  @!P2 STS.U8 [R29], R31 ;  /* 0x0000001f1d00a388 */ /* 0x0041e80000000000 */
[----:B---3--:R-:W-:Y:S04]  /*0e00*/  @!P2 STS.U8 [R29+0x1], R33 ;  /* 0x000001211d00a388 */ /* 0x008fe80000000000 */
[----:B----4-:R-:W-:Y:S01]  /*0e10*/  @!P2 STS.U8 [R29+0x2], R35 ;  /* 0x000002231d00a388 */ /* 0x010fe20000000000 */
[----:B0-----:R-:W0:Y:S03]  /*0e20*/  LDC R31, c[0x0][0x360] ;  /* 0x0000d800ff1f7b82 */ /* 0x001e260000000800 */
[----:B------:R-:W-:Y:S04]  /*0e30*/  @P2 STS.U8 [R29], RZ ;  /* 0x000000ff1d002388 */ /* 0x000fe80000000000 */
[----:B------:R-:W-:Y:S04]  /*0e40*/  @P2 STS.U8 [R29+0x1], RZ ;  /* 0x000001ff1d002388 */ /* 0x000fe80000000000 */
[----:B------:R-:W-:Y:S01]  /*0e50*/  @P2 STS.U8 [R29+0x2], RZ ;  /* 0x000002ff1d002388 */ /* 0x000fe20000000000 */
[----:B0-----:R-:W-:-:S05]  /*0e60*/  IMAD R31, R31, 0x3, R34 ;  /* 0x000000031f1f7824 */ /* 0x001fca00078e0222 */
[----:B------:R-:W-:-:S05]  /*0e70*/  IADD3 R31, PT, PT, R31, R13, RZ ;  /* 0x0000000d1f1f7210 */ /* 0x000fca0007ffe0ff */
[----:B-----5:R0:W-:Y:S02]  /*0e80*/  STS.U8 [R31+0x3], R37 ;  /* 0x000003251f007388 */ /* 0x0201e40000000000 */
[----:B0-----:R-:W-:-:S05]  /*0e90*/  VIADD R37, R16, 0xffffffff ;  /* 0xffffffff10257836 */ /* 0x001fca0000000000 */
[----:B------:R-:W-:-:S04]  /*0ea0*/  LOP3.LUT R29, R37, R7, RZ, 0xfc, !PT ;  /* 0x00000007251d7212 */ /* 0x000fc800078efcff */
[----:B------:R-:W-:-:S04]  /*0eb0*/  ISETP.GT.AND P2, PT, R29, -0x1, PT ;  /* 0xffffffff1d00780c */ /* 0x000fc80003f44270 */
[----:B------:R-:W-:Y:S02]  /*0ec0*/  ISETP.LE.AND P2, PT, R16, UR9, P2 ;  /* 0x0000000910007c0c */ /* 0x000fe40009743270 */
[----:B------:R-:W-:Y:S02]  /*0ed0*/  PRMT R35, RZ, 0x7610, R35 ;  /* 0x00007610ff237816 */ /* 0x000fe40000000023 */
[----:B------:R-:W-:-:S04]  /*0ee0*/  PRMT R33, RZ, 0x7610, R33 ;  /* 0x00007610ff217816 */ /* 0x000fc80000000021 */
[----:B------:R-:W2:Y:S04]  /*0ef0*/  @!P3 LDG.E.U8 R35, desc[UR6][R18.64+0x1] ;  /* 0x000001061223b981 */ /* 0x000ea8000c1e1100 */
[----:B------:R0:W3:Y:S02]  /*0f00*/  @!P3 LDG.E.U8 R33, desc[UR6][R18.64+0x2] ;  /* 0x000002061221b981 */ /* 0x0000e4000c1e1100 */
[----:B0-----:R-:W0:Y:S01]  /*0f10*/  @P2 LDC.64 R18, c[0x0][0x380] ;  /* 0x0000e000ff122b82 */ /* 0x001e220000000a00 */
[----:B------:R-:W-:-:S05]  /*0f20*/  @P2 IADD3 R29, PT, PT, R22, -0x1, RZ ;  /* 0xffffffff161d2810 */ /* 0x000fca0007ffe0ff */
[----:B0-----:R-:W-:-:S05]  /*0f30*/  @P2 IMAD.WIDE R18, R29, 0x3, R18 ;  /* 0x000000031d122825 */ /* 0x001fca00078e0212 */
[----:B------:R-:W4:Y:S01]  /*0f40*/  @P2 LDG.E.U8 R37, desc[UR6][R18.64] ;  /* 0x0000000612252981 */ /* 0x000f22000c1e1100 */
[----:B------:R-:W-:-:S03]  /*0f50*/  IMAD R29, R30, 0x3, R13 ;  /* 0x000000031e1d7824 */ /* 0x000fc600078e020d */
[----:B--2---:R-:W-:Y:S04]  /*0f60*/  STS.U8 [R31+0x4], R35 ;  /* 0x000004231f007388 */ /* 0x004fe80000000000 */
[----:B---3--:R0:W-:Y:S04]  /*0f70*/  STS.U8 [R31+0x5], R33 ;  /* 0x000005211f007388 */ /* 0x0081e80000000000 */
[----:B------:R-:W-:Y:S04]  /*0f80*/  @!P2 STS.U8 [R29], RZ ;  /* 0x000000ff1d00a388 */ /* 0x000fe80000000000 */
[----:B0-----:R-:W2:Y:S04]  /*0f90*/  @P2 LDG.E.U8 R33, desc[UR6][R18.64+0x1] ;  /* 0x0000010612212981 */ /* 0x001ea8000c1e1100 */
[----:B----4-:R0:W-:Y:S04]  /*0fa0*/  @P2 STS.U8 [R29], R37 ;  /* 0x000000251d002388 */ /* 0x0101e80000000000 */
[----:B0-----:R0:W3:Y:S01]  /*0fb0*/  @P2 LDG.E.U8 R37, desc[UR6][R18.64+0x2] ;  /* 0x0000020612252981 */ /* 0x0010e2000c1e1100 */
[----:B------:R-:W-:-:S13]  /*0fc0*/  ISETP.GT.OR P3, PT, R16, UR9, P1 ;  /* 0x0000000910007c0c */ /* 0x000fda0008f64670 */
[----:B0-----:R-:W0:Y:S01]  /*0fd0*/  @!P3 LDC.64 R18, c[0x0][0x380] ;  /* 0x0000e000ff12bb82 */ /* 0x001e220000000a00 */
[----:B------:R-:W-:Y:S01]  /*0fe0*/  @!P2 STS.U8 [R29+0x2], RZ ;  /* 0x000002ff1d00a388 */ /* 0x000fe20000000000 */
[----:B------:R-:W-:Y:S02]  /*0ff0*/  PRMT R35, RZ, 0x7610, R35 ;  /* 0x00007610ff237816 */ /* 0x000fe40000000023 */
[----:B------:R-:W-:Y:S01]  /*1000*/  PRMT R31, RZ, 0x7610, R31 ;  /* 0x00007610ff1f7816 */ /* 0x000fe2000000001f */
[----:B0-----:R-:W-:-:S05]  /*1010*/  @!P3 IMAD.WIDE R18, R23, 0x3, R18 ;  /* 0x000000031712b825 */ /* 0x001fca00078e0212 */
[----:B------:R-:W4:Y:S04]  /*1020*/  @!P3 LDG.E.U8 R35, desc[UR6][R18.64+0x1] ;  /* 0x000001061223b981 */ /* 0x000f28000c1e1100 */
[----:B------:R-:W5:Y:S04]  /*1030*/  @!P3 LDG.E.U8 R31, desc[UR6][R18.64+0x2] ;  /* 0x00000206121fb981 */ /* 0x000f68000c1e1100 */
[----:B---3--:R0:W-:Y:S02]  /*1040*/  @P2 STS.U8 [R29+0x2], R37 ;  /* 0x000002251d002388 */ /* 0x0081e40000000000 */
[----:B0-----:R-:W-:-:S06]  /*1050*/  PRMT R37, RZ, 0x7610, R37 ;  /* 0x00007610ff257816 */ /* 0x001fcc0000000025 */
[----:B------:R0:W3:Y:S04]  /*1060*/  @!P3 LDG.E.U8 R37, desc[UR6][R18.64] ;  /* 0x000000061225b981 */ /* 0x0000e8000c1e1100 */
[----:B------:R-:W-:Y:S04]  /*1070*/  @!P2 STS.U8 [R29+0x1], RZ ;  /* 0x000001ff1d00a388 */ /* 0x000fe80000000000 */
[----:B--2---:R1:W-:Y:S02]  /*1080*/  @P2 STS.U8 [R29+0x1], R33 ;  /* 0x000001211d002388 */ /* 0x0043e40000000000 */
[----:B-1----:R-:W-:-:S05]  /*1090*/  VIADD R29, R12, 0xffffffff ;  /* 0xffffffff0c1d7836 */ /* 0x002fca0000000000 */
[----:B------:R-:W-:-:S04]  /*10a0*/  LOP3.LUT R29, R29, R7, RZ, 0xfc, !PT ;  /* 0x000000071d1d7212 */ /* 0x000fc800078efcff */
[----:B------:R-:W-:-:S04]  /*10b0*/  ISETP.GT.AND P2, PT, R29, -0x1, PT ;  /* 0xffffffff1d00780c */ /* 0x000fc80003f44270 */
[----:B------:R-:W-:-:S13]  /*10c0*/  ISETP.LE.AND P2, PT, R12, UR9, P2 ;  /* 0x000000090c007c0c */ /* 0x000fda0009743270 */
[----:B0-----:R-:W0:Y:S01]  /*10d0*/  @P2 LDC.64 R18, c[0x0][0x380] ;  /* 0x0000e000ff122b82 */ /* 0x001e220000000a00 */
[----:B------:R-:W-:Y:S02]  /*10e0*/  @P2 IADD3 R29, PT, PT, R20, -0x1, RZ ;  /* 0xffffffff141d2810 */ /* 0x000fe40007ffe0ff */
[----:B------:R-:W-:-:S05]  /*10f0*/  IADD3 R33, PT, PT, R11, R13, RZ ;  /* 0x0000000d0b217210 */ /* 0x000fca0007ffe0ff */
[----:B----4-:R-:W-:Y:S04]  /*1100*/  STS.U8 [R33+0x1], R35 ;  /* 0x0000012321007388 */ /* 0x010fe80000000000 */
[----:B-----5:R1:W-:Y:S01]  /*1110*/  STS.U8 [R33+0x2], R31 ;  /* 0x0000021f21007388 */ /* 0x0203e20000000000 */
[----:B0-----:R-:W-:-:S05]  /*1120*/  @P2 IMAD.WIDE R18, R29, 0x3, R18 ;  /* 0x000000031d122825 */ /* 0x001fca00078e0212 */
[----:B-1----:R-:W2:Y:S04]  /*1130*/  @P2 LDG.E.U8 R31, desc[UR6][R18.64] ;  /* 0x00000006121f2981 */ /* 0x002ea8000c1e1100 */
[----:B---3--:R0:W-:Y:S04]  /*1140*/  STS.U8 [R33], R37 ;  /* 0x0000002521007388 */ /* 0x0081e80000000000 */
[----:B0-----:R-:W3:Y:S04]  /*1150*/  @P2 LDG.E.U8 R37, desc[UR6][R18.64+0x1] ;  /* 0x0000010612252981 */ /* 0x001ee8000c1e1100 */
[----:B------:R0:W4:Y:S01]  /*1160*/  @P2 LDG.E.U8 R33, desc[UR6][R18.64+0x2] ;  /* 0x0000020612212981 */ /* 0x000122000c1e1100 */
[----:B------:R-:W-:Y:S01]  /*1170*/  ISETP.GT.OR P3, PT, R12, UR9, P1 ;  /* 0x000000090c007c0c */ /* 0x000fe20008f64670 */
[----:B------:R-:W-:-:S05]  /*1180*/  IMAD R29, R28, 0x3, R13 ;  /* 0x000000031c1d7824 */ /* 0x000fca00078e020d */
[----:B------:R-:W-:Y:S04]  /*1190*/  @!P2 STS.U8 [R29], RZ ;  /* 0x000000ff1d00a388 */ /* 0x000fe80000000000 */
[----:B------:R-:W-:Y:S03]  /*11a0*/  @!P2 STS.U8 [R29+0x1], RZ ;  /* 0x000001ff1d00a388 */ /* 0x000fe60000000000 */
[----:B0-----:R-:W0:Y:S01]  /*11b0*/  @!P3 LDC.64 R18, c[0x0][0x380] ;  /* 0x0000e000ff12bb82 */ /* 0x001e220000000a00 */
[----:B------:R-:W-:Y:S01]  /*11c0*/  @!P2 STS.U8 [R29+0x2], RZ ;  /* 0x000002ff1d00a388 */ /* 0x000fe20000000000 */
[----:B------:R-:W-:Y:S01]  /*11d0*/  PRMT R35, RZ, 0x7610, R35 ;  /* 0x00007610ff237816 */ /* 0x000fe20000000023 */
[----:B0-----:R-:W-:-:S05]  /*11e0*/  @!P3 IMAD.WIDE R18, R25, 0x3, R18 ;  /* 0x000000031912b825 */ /* 0x001fca00078e0212 */
[----:B------:R-:W5:Y:S04]  /*11f0*/  @!P3 LDG.E.U8 R35, desc[UR6][R18.64+0x1] ;  /* 0x000001061223b981 */ /* 0x000f68000c1e1100 */
[----:B--2---:R0:W-:Y:S02]  /*1200*/  @P2 STS.U8 [R29], R31 ;  /* 0x0000001f1d002388 */ /* 0x0041e40000000000 */
[----:B0-----:R-:W-:-:S06]  /*1210*/  PRMT R31, RZ, 0x7610, R31 ;  /* 0x00007610ff1f7816 */ /* 0x001fcc000000001f */
[----:B------:R-:W2:Y:S04]  /*1220*/  @!P3 LDG.E.U8 R31, desc[UR6][R18.64+0x2] ;  /* 0x00000206121fb981 */ /* 0x000ea8000c1e1100 */
[----:B---3--:R-:W-:Y:S04]  /*1230*/  @P2 STS.U8 [R29+0x1], R37 ;  /* 0x000001251d002388 */ /* 0x008fe80000000000 */
[----:B----4-:R0:W-:Y:S02]  /*1240*/  @P2 STS.U8 [R29+0x2], R33 ;  /* 0x000002211d002388 */ /* 0x0101e40000000000 */
[----:B0-----:R-:W-:-:S05]  /*1250*/  VIADD R29, R9, 0xffffffff ;  /* 0xffffffff091d7836 */ /* 0x001fca0000000000 */
[----:B------:R-:W-:-:S04]  /*1260*/  LOP3.LUT R29, R29, R7, RZ, 0xfc, !PT ;  /* 0x000000071d1d7212 */ /* 0x000fc800078efcff */
[----:B------:R-:W-:-:S04]  /*1270*/  ISETP.GT.AND P2, PT, R29, -0x1, PT ;  /* 0xffffffff1d00780c */ /* 0x000fc80003f44270 */
[----:B------:R-:W-:Y:S02]  /*1280*/  ISETP.LE.AND P2, PT, R9, UR9, P2 ;  /* 0x0000000909007c0c */ /* 0x000fe40009743270 */
[----:B------:R-:W-:-:S06]  /*1290*/  PRMT R37, RZ, 0x7610, R37 ;  /* 0x00007610ff257816 */ /* 0x000fcc0000000025 */
[----:B------:R0:W3:Y:S05]  /*12a0*/  @!P3 LDG.E.U8 R37, desc[UR6][R18.64] ;  /* 0x000000061225b981 */ /* 0x0000ea000c1e1100 */
[----:B0-----:R-:W0:Y:S01]  /*12b0*/  @P2 LDC.64 R18, c[0x0][0x380] ;  /* 0x0000e000ff122b82 */ /* 0x001e220000000a00 */
[----:B------:R-:W-:-:S05]  /*12c0*/  @P2 IADD3 R29, PT, PT, R14, -0x1, RZ ;  /* 0xffffffff0e1d2810 */ /* 0x000fca0007ffe0ff */
[----:B0-----:R-:W-:-:S05]  /*12d0*/  @P2 IMAD.WIDE R18, R29, 0x3, R18 ;  /* 0x000000031d122825 */ /* 0x001fca00078e0212 */
[----:B------:R-:W4:Y:S01]  /*12e0*/  @P2 LDG.E.U8 R29, desc[UR6][R18.64] ;  /* 0x00000006121d2981 */ /* 0x000f22000c1e1100 */
[----:B------:R-:W-:-:S05]  /*12f0*/  IADD3 R33, PT, PT, R10, R13, RZ ;  /* 0x0000000d0a217210 */ /* 0x000fca0007ffe0ff */
[----:B-----5:R-:W-:Y:S04]  /*1300*/  STS.U8 [R33+0x1], R35 ;  /* 0x0000012321007388 */ /* 0x020fe80000000000 */
[----:B--2---:R0:W-:Y:S04]  /*1310*/  STS.U8 [R33+0x2], R31 ;  /* 0x0000021f21007388 */ /* 0x0041e80000000000 */
[----:B0-----:R-:W2:Y:S04]  /*1320*/  @P2 LDG.E.U8 R31, desc[UR6][R18.64+0x1] ;  /* 0x00000106121f2981 */ /* 0x001ea8000c1e1100 */
[----:B---3--:R0:W-:Y:S02]  /*1330*/  STS.U8 [R33], R37 ;  /* 0x0000002521007388 */ /* 0x0081e40000000000 */
[----:B0-----:R-:W-:-:S05]  /*1340*/  IADD3 R37, PT, PT, R36, R13, RZ ;  /* 0x0000000d24257210 */ /* 0x001fca0007ffe0ff */
[----:B------:R-:W-:Y:S04]  /*1350*/  @!P2 STS.U8 [R37], RZ ;  /* 0x000000ff2500a388 */ /* 0x000fe80000000000 */
[----:B----4-:R0:W-:Y:S04]  /*1360*/  @P2 STS.U8 [R37], R29 ;  /* 0x0000001d25002388 */ /* 0x0101e80000000000 */
[----:B0-----:R0:W3:Y:S01]  /*1370*/  @P2 LDG.E.U8 R29, desc[UR6][R18.64+0x2] ;  /* 0x00000206121d2981 */ /* 0x0010e2000c1e1100 */
[----:B------:R-:W-:Y:S01]  /*1380*/  ISETP.GT.OR P1, PT, R9, UR9, P1 ;  /* 0x0000000909007c0c */ /* 0x000fe20008f24670 */
[----:B------:R-:W1:-:S12]  /*1390*/  LDC R35, c[0x0][0x360] ;  /* 0x0000d800ff237b82 */ /* 0x000e580000000800 */
[----:B0-----:R-:W0:Y:S01]  /*13a0*/  @!P1 LDC.64 R18, c[0x0][0x380] ;  /* 0x0000e000ff129b82 */ /* 0x001e220000000a00 */
[----:B------:R-:W-:Y:S04]  /*13b0*/  @!P2 STS.U8 [R37+0x2], RZ ;  /* 0x000002ff2500a388 */ /* 0x000fe80000000000 */
[----:B------:R-:W-:Y:S01]  /*13c0*/  @!P2 STS.U8 [R37+0x1], RZ ;  /* 0x000001ff2500a388 */ /* 0x000fe20000000000 */
[----:B-1----:R-:W-:-:S03]  /*13d0*/  IMAD R33, R35, 0x3, R36 ;  /* 0x0000000323217824 */ /* 0x002fc600078e0224 */
[----:B--2---:R1:W-:Y:S01]  /*13e0*/  @P2 STS.U8 [R37+0x1], R31 ;  /* 0x0000011f25002388 */ /* 0x0043e20000000000 */
[C---:B------:R-:W-:Y:S01]  /*13f0*/  IMAD R26, R35.reuse, 0x4, R26 ;  /* 0x00000004231a7824 */ /* 0x040fe200078e021a */
[C---:B------:R-:W-:Y:S01]  /*1400*/  LEA R15, R35.reuse, R15, 0x2 ;  /* 0x0000000f230f7211 */ /* 0x040fe200078e10ff */
[C---:B------:R-:W-:Y:S01]  /*1410*/  IMAD R9, R35.reuse, 0x4, R9 ;  /* 0x0000000423097824 */ /* 0x040fe200078e0209 */
[C---:B------:R-:W-:Y:S02]  /*1420*/  LEA R12, R35.reuse, R12, 0x2 ;  /* 0x0000000c230c7211 */ /* 0x040fe400078e10ff */
[----:B------:R-:W-:Y:S02]  /*1430*/  LEA R16, R35, R16, 0x2 ;  /* 0x0000001023107211 */ /* 0x000fe400078e10ff */
[----:B-1----:R-:W-:Y:S01]  /*1440*/  PRMT R31, RZ, 0x7610, R31 ;  /* 0x00007610ff1f7816 */ /* 0x002fe2000000001f */
[----:B0-----:R-:W-:-:S05]  /*1450*/  @!P1 IMAD.WIDE R18, R21, 0x3, R18 ;  /* 0x0000000315129825 */ /* 0x001fca00078e0212 */
[----:B------:R-:W2:Y:S04]  /*1460*/  @!P1 LDG.E.U8 R31, desc[UR6][R18.64+0x2] ;  /* 0x00000206121f9981 */ /* 0x000ea8000c1e1100 */
[----:B---3--:R0:W-:Y:S02]  /*1470*/  @P2 STS.U8 [R37+0x2], R29 ;  /* 0x0000021d25002388 */ /* 0x0081e40000000000 */
[----:B0-----:R-:W-:Y:S01]  /*1480*/  IADD3 R29, PT, PT, R33, R13, RZ ;  /* 0x0000000d211d7210 */ /* 0x001fe20007ffe0ff */
[----:B------:R-:W-:Y:S01]  /*1490*/  IMAD R13, R35, R32, R13 ;  /* 0x00000020230d7224 */ /* 0x000fe200078e020d */
[----:B------:R-:W-:Y:S02]  /*14a0*/  PRMT R35, RZ, 0x7610, R35 ;  /* 0x00007610ff237816 */ /* 0x000fe40000000023 */
[----:B------:R-:W-:-:S04]  /*14b0*/  PRMT R33, RZ, 0x7610, R33 ;  /* 0x00007610ff217816 */ /* 0x000fc80000000021 */
[----:B------:R-:W3:Y:S04]  /*14c0*/  @!P1 LDG.E.U8 R35, desc[UR6][R18.64] ;  /* 0x0000000612239981 */ /* 0x000ee8000c1e1100 */
[----:B------:R-:W4:Y:S01]  /*14d0*/  @!P1 LDG.E.U8 R33, desc[UR6][R18.64+0x1] ;  /* 0x0000010612219981 */ /* 0x000f22000c1e1100 */
[----:B------:R-:W-:-:S05]  /*14e0*/  VIADD R37, R26, 0x1 ;  /* 0x000000011a257836 */ /* 0x000fca0000000000 */
[----:B------:R-:W-:Y:S01]  /*14f0*/  ISETP.GE.U32.AND P1, PT, R37, R6, PT ;  /* 0x000000062500720c */ /* 0x000fe20003f26070 */
[----:B--2---:R1:W-:Y:S01]  /*1500*/  STS.U8 [R29+0x5], R31 ;  /* 0x0000051f1d007388 */ /* 0x0043e20000000000 */
[C---:B------:R-:W-:Y:S01]  /*1510*/  LEA R27, R24.reuse, R27, 0x2 ;  /* 0x0000001b181b7211 */ /* 0x040fe200078e10ff */
[C---:B------:R-:W-:Y:S01]  /*1520*/  IMAD R20, R24.reuse, 0x4, R20 ;  /* 0x0000000418147824 */ /* 0x040fe200078e0214 */
[C---:B------:R-:W-:Y:S01]  /*1530*/  LEA R14, R24.reuse, R14, 0x2 ;  /* 0x0000000e180e7211 */ /* 0x040fe200078e10ff */
[C---:B------:R-:W-:Y:S01]  /*1540*/  IMAD R25, R24.reuse, 0x4, R25 ;  /* 0x0000000418197824 */ /* 0x040fe200078e0219 */
[C---:B------:R-:W-:Y:S02]  /*1550*/  LEA R22, R24.reuse, R22, 0x2 ;  /* 0x0000001618167211 */ /* 0x040fe400078e10ff */
[C---:B------:R-:W-:Y:S02]  /*1560*/  LEA R23, R24.reuse, R23, 0x2 ;  /* 0x0000001718177211 */ /* 0x040fe400078e10ff */
[----:B------:R-:W-:-:S02]  /*1570*/  LEA R21, R24, R21, 0x2 ;  /* 0x0000001518157211 */ /* 0x000fc400078e10ff */
[----:B------:R-:W-:Y:S01]  /*1580*/  LEA R17, R24, R17, 0x2 ;  /* 0x0000001118117211 */ /* 0x000fe200078e10ff */
[----:B---3--:R1:W-:Y:S04]  /*1590*/  STS.U8 [R29+0x3], R35 ;  /* 0x000003231d007388 */ /* 0x0083e80000000000 */
[----:B----4-:R1:W-:Y:S01]  /*15a0*/  STS.U8 [R29+0x4], R33 ;  /* 0x000004211d007388 */ /* 0x0103e20000000000 */
[----:B------:R-:W-:Y:S05]  /*15b0*/  @!P1 BRA `(.L_x_19) ;  /* 0xfffffff400c09947 */ /* 0x000fea000383ffff */
.L_x_14:
[----:B------:R-:W-:Y:S05]  /*15c0*/  BSYNC.RECONVERGENT B0 ;  /* 0x0000000000007941 */ /* 0x000fea0003800200 */
.L_x_13:
[----:B------:R-:W-:Y:S06]  /*15d0*/  BAR.SYNC.DEFER_BLOCKING 0x0 ;  /* 0x0000000000007b1d */ /* 0x000fec0000010000 */
[----:B------:R-:W-:Y:S05]  /*15e0*/  @!P0 EXIT ;  /* 0x000000000000894d */ /* 0x000fea0003800000 */
[----:B------:R-:W2:Y:S01]  /*15f0*/  S2R R7, SR_CgaCtaId ;  /* 0x0000000000077919 */ /* 0x000ea20000008800 */
[----:B------:R-:W-:Y:S01]  /*1600*/  MOV R6, 0x400 ;  /* 0x0000040000067802 */ /* 0x000fe20000000f00 */
[C---:B------:R-:W-:Y:S01]  /*1610*/  VIADD R10, R0.reuse, 0x2 ;  /* 0x00000002000a7836 */ /* 0x040fe20000000000 */
[----:B------:R-:W3:Y:S01]  /*1620*/  LDCU.128 UR8, c[0x3][URZ] ;  /* 0x00c00000ff0877ac */ /* 0x000ee20008000c00 */
[----:B------:R-:W4:Y:S01]  /*1630*/  S2R R8, SR_TID.Y ;  /* 0x0000000000087919 */ /* 0x000f220000002200 */
[----:B-1----:R-:W-:Y:S01]  /*1640*/  IMAD R31, R0, 0x3, R5 ;  /* 0x00000003001f7824 */ /* 0x002fe200078e0205 */
[----:B------:R-:W1:Y:S01]  /*1650*/  LDCU.128 UR20, c[0x3][0x20] ;  /* 0x00c00400ff1477ac */ /* 0x000e620008000c00 */
[----:B------:R-:W4:Y:S01]  /*1660*/  S2R R9, SR_TID.X ;  /* 0x0000000000097919 */ /* 0x000f220000002100 */
[----:B------:R-:W5:Y:S01]  /*1670*/  LDCU.128 UR12, c[0x3][0x30] ;  /* 0x00c00600ff0c77ac */ /* 0x000f620008000c00 */
[----:B------:R-:W-:Y:S01]  /*1680*/  LDS.U8 R19, [R5] ;  /* 0x0000000005137984 */ /* 0x000fe20000000000 */
[----:B------:R-:W5:Y:S03]  /*1690*/  LDCU.128 UR16, c[0x3][0x10] ;  /* 0x00c00200ff1077ac */ /* 0x000f660008000c00 */
[----:B------:R-:W-:Y:S01]  /*16a0*/  LDS.U8 R21, [R5+0x1] ;  /* 0x0000010005157984 */ /* 0x000fe20000000000 */
[----:B------:R-:W5:Y:S03]  /*16b0*/  LDCU.64 UR4, c[0x3][0x40] ;  /* 0x00c00800ff0477ac */ /* 0x000f660008000a00 */
[----:B0-----:R-:W0:Y:S04]  /*16c0*/  LDS.U8 R20, [R5+0x2] ;  /* 0x0000020005147984 */ /* 0x001e280000000000 */
[----:B------:R-:W-:Y:S04]  /*16d0*/  LDS.U8 R0, [R5+0x6] ;  /* 0x0000060005007984 */ /* 0x000fe80000000000 */
[----:B------:R-:W-:Y:S01]  /*16e0*/  LDS.U8 R12, [R31+0x7] ;  /* 0x000007001f0c7984 */ /* 0x000fe20000000000 */
[----:B--2---:R-:W-:-:S03]  /*16f0*/  LEA R7, R7, R6, 0x18 ;  /* 0x0000000607077211 */ /* 0x004fc600078ec0ff */
[----:B------:R-:W-:Y:S04]  /*1700*/  LDS.U8 R13, [R31+0x8] ;  /* 0x000008001f0d7984 */ /* 0x000fe80000000000 */
[----:B------:R-:W-:Y:S01]  /*1710*/  LDS.U8 R14, [R31+0x9] ;  /* 0x000009001f0e7984 */ /* 0x000fe20000000000 */
[----:B----4-:R-:W-:-:S03]  /*1720*/  IMAD R6, R10, R8, R9 ;  /* 0x000000080a067224 */ /* 0x010fc600078e0209 */
[----:B------:R-:W-:Y:S01]  /*1730*/  LDS.U8 R15, [R31+0xa] ;  /* 0x00000a001f0f7984 */ /* 0x000fe20000000000 */
[----:B------:R-:W-:-:S03]  /*1740*/  IMAD R11, R6, 0x3, R7 ;  /* 0x00000003060b7824 */ /* 0x000fc600078e0207 */
[----:B------:R-:W-:Y:S04]  /*1750*/  LDS.U8 R8, [R5+0x5] ;  /* 0x0000050005087984 */ /* 0x000fe80000000000 */
[----:B------:R-:W-:Y:S04]  /*1760*/  LDS.U8 R22, [R11] ;  /* 0x000000000b167984 */ /* 0x000fe80000000000 */
[----:B------:R-:W-:Y:S04]  /*1770*/  LDS.U8 R23, [R11+0x1] ;  /* 0x000001000b177984 */ /* 0x000fe80000000000 */
[----:B------:R-:W2:Y:S01]  /*1780*/  LDS.U8 R24, [R11+0x2] ;  /* 0x000002000b187984 */ /* 0x000ea20000000000 */
[----:B0-----:R-:W-:-:S03]  /*1790*/  IADD3 R21, PT, PT, R20, R21, R19 ;  /* 0x0000001514157210 */ /* 0x001fc60007ffe013 */
[----:B------:R-:W-:Y:S04]  /*17a0*/  LDS.U8 R25, [R11+0x3] ;  /* 0x000003000b197984 */ /* 0x000fe80000000000 */
[----:B------:R-:W-:Y:S04]  /*17b0*/  LDS.U8 R26, [R11+0x4] ;  /* 0x000004000b1a7984 */ /* 0x000fe80000000000 */
[----:B------:R-:W0:Y:S04]  /*17c0*/  LDS.U8 R27, [R11+0x5] ;  /* 0x000005000b1b7984 */ /* 0x000e280000000000 */
[----:B------:R-:W-:Y:S04]  /*17d0*/  LDS.U8 R28, [R11+0x6] ;  /* 0x000006000b1c7984 */ /* 0x000fe80000000000 */
[----:B------:R-:W-:Y:S04]  /*17e0*/  LDS.U8 R29, [R11+0x7] ;  /* 0x000007000b1d7984 */ /* 0x000fe80000000000 */
[----:B------:R-:W4:Y:S04]  /*17f0*/  LDS.U8 R30, [R11+0x8] ;  /* 0x000008000b1e7984 */ /* 0x000f280000000000 */
[----:B------:R-:W-:Y:S04]  /*1800*/  LDS.U8 R6, [R5+0x3] ;  /* 0x0000030005067984 */ /* 0x000fe80000000000 */
[----:B------:R-:W5:Y:S04]  /*1810*/  LDS.U8 R7, [R5+0x4] ;  /* 0x0000040005077984 */ /* 0x000f680000000000 */
[----:B------:R-:W-:Y:S04]  /*1820*/  LDS.U8 R9, [R5+0x7] ;  /* 0x0000070005097984 */ /* 0x000fe80000000000 */
[----:B------:R-:W5:Y:S01]  /*1830*/  LDS.U8 R10, [R5+0x8] ;  /* 0x00000800050a7984 */ /* 0x000f620000000000 */
[----:B--2---:R-:W-:Y:S01]  /*1840*/  IADD3 R22, PT, PT, R24, R23, R22 ;  /* 0x0000001718167210 */ /* 0x004fe20007ffe016 */
[----:B------:R-:W-:-:S02]  /*1850*/  IMAD R23, R21, 0x5556, RZ ;  /* 0x0000555615177824 */ /* 0x000fc400078e02ff */
[----:B------:R-:W2:Y:S02]  /*1860*/  LDS.U8 R11, [R31+0x6] ;  /* 0x000006001f0b7984 */ /* 0x000ea40000000000 */
[----:B------:R-:W-:Y:S02]  /*1870*/  IMAD R22, R22, 0x5556, RZ ;  /* 0x0000555616167824 */ /* 0x000fe400078e02ff */
[----:B------:R-:W2:Y:S03]  /*1880*/  LDS.U8 R16, [R31+0xb] ;  /* 0x00000b001f107984 */ /* 0x000ea60000000000 */
[----:B------:R-:W-:Y:S01]  /*1890*/  SHF.R.U32.HI R22, RZ, 0x10, R22 ;  /* 0x00000010ff167819 */ /* 0x000fe20000011616 */
[----:B------:R-:W-:Y:S01]  /*18a0*/  LDS.U8 R17, [R31+0xc] ;  /* 0x00000c001f117984 */ /* 0x000fe20000000000 */
[----:B0-----:R-:W-:-:S03]  /*18b0*/  IADD3 R25, PT, PT, R27, R26, R25 ;  /* 0x0000001a1b197210 */ /* 0x001fc60007ffe019 */
[----:B------:R-:W-:Y:S01]  /*18c0*/  LDS.U8 R18, [R31+0xd] ;  /* 0x00000d001f127984 */ /* 0x000fe20000000000 */
[C---:B---3--:R-:W-:Y:S02]  /*18d0*/  IMAD R19, R22.reuse, UR8, RZ ;  /* 0x0000000816137c24 */ /* 0x048fe4000f8e02ff */
[----:B------:R-:W-:Y:S01]  /*18e0*/  IMAD R25, R25, 0x5556, RZ ;  /* 0x0000555619197824 */ /* 0x000fe200078e02ff */
[----:B------:R-:W0:Y:S01]  /*18f0*/  LDS.U8 R5, [R31+0xe] ;  /* 0x00000e001f057984 */ /* 0x000e220000000000 */
[----:B-1----:R-:W-:Y:S01]  /*1900*/  IMAD R22, R22, UR21, RZ ;  /* 0x0000001516167c24 */ /* 0x002fe2000f8e02ff */
[----:B----4-:R-:W-:Y:S02]  /*1910*/  IADD3 R28, PT, PT, R30, R29, R28 ;  /* 0x0000001d1e1c7210 */ /* 0x010fe40007ffe01c */
[----:B------:R-:W-:-:S03]  /*1920*/  SHF.R.U32.HI R20, RZ, 0x10, R25 ;  /* 0x00000010ff147819 */ /* 0x000fc60000011619 */
[----:B------:R-:W-:Y:S02]  /*1930*/  IMAD R28, R28, 0x5556, RZ ;  /* 0x000055561c1c7824 */ /* 0x000fe400078e02ff */
[----:B------:R-:W-:Y:S01]  /*1940*/  IMAD R19, R20, UR9, R19 ;  /* 0x0000000914137c24 */ /* 0x000fe2000f8e0213 */
[----:B-----5:R-:W-:Y:S01]  /*1950*/  IADD3 R7, PT, PT, R8, R7, R6 ;  /* 0x0000000708077210 */ /* 0x020fe20007ffe006 */
[----:B------:R-:W-:Y:S01]  /*1960*/  IMAD R22, R20, UR22, R22 ;  /* 0x0000001614167c24 */ /* 0x000fe2000f8e0216 */
[----:B------:R-:W-:Y:S02]  /*1970*/  SHF.R.U32.HI R21, RZ, 0x10, R28 ;  /* 0x00000010ff157819 */ /* 0x000fe4000001161c */
[----:B------:R-:W-:Y:S01]  /*1980*/  SHF.R.U32.HI R6, RZ, 0x10, R23 ;  /* 0x00000010ff067819 */ /* 0x000fe20000011617 */
[----:B------:R-:W-:Y:S02]  /*1990*/  IMAD R7, R7, 0x5556, RZ ;  /* 0x0000555607077824 */ /* 0x000fe400078e02ff */
[C---:B------:R-:W-:Y:S01]  /*19a0*/  IMAD R19, R21.reuse, UR10, R19 ;  /* 0x0000000a15137c24 */ /* 0x040fe2000f8e0213 */
[----:B------:R-:W-:Y:S01]  /*19b0*/  IADD3 R0, PT, PT, R10, R9, R0 ;  /* 0x000000090a007210 */ /* 0x000fe20007ffe000 */
[----:B------:R-:W-:-:S02]  /*19c0*/  IMAD R22, R21, UR23, R22 ;  /* 0x0000001715167c24 */ /* 0x000fc4000f8e0216 */
[C---:B------:R-:W-:Y:S01]  /*19d0*/  IMAD R19, R6.reuse, UR11, R19 ;  /* 0x0000000b06137c24 */ /* 0x040fe2000f8e0213 */
[----:B--2---:R-:W-:Y:S01]  /*19e0*/  IADD3 R11, PT, PT, R13, R12, R11 ;  /* 0x0000000c0d0b7210 */ /* 0x004fe20007ffe00b */
[----:B------:R-:W-:Y:S02]  /*19f0*/  IMAD R22, R6, UR12, R22 ;  /* 0x0000000c06167c24 */ /* 0x000fe4000f8e0216 */
[----:B------:R-:W-:Y:S01]  /*1a00*/  IMAD R6, R0, 0x5556, RZ ;  /* 0x0000555600067824 */ /* 0x000fe200078e02ff */
[----:B------:R-:W-:Y:S01]  /*1a10*/  SHF.R.U32.HI R0, RZ, 0x10, R7 ;  /* 0x00000010ff007819 */ /* 0x000fe20000011607 */
[----:B------:R-:W-:Y:S01]  /*1a20*/  IMAD R11, R11, 0x5556, RZ ;  /* 0x000055560b0b7824 */ /* 0x000fe200078e02ff */
[----:B------:R-:W-:Y:S02]  /*1a30*/  IADD3 R14, PT, PT, R16, R15, R14 ;  /* 0x0000000f100e7210 */ /* 0x000fe40007ffe00e */
[----:B------:R-:W-:Y:S01]  /*1a40*/  SHF.R.U32.HI R6, RZ, 0x10, R6 ;  /* 0x00000010ff067819 */ /* 0x000fe20000011606 */
[----:B------:R-:W-:-:S02]  /*1a50*/  IMAD R19, R0, UR16, R19 ;  /* 0x0000001000137c24 */ /* 0x000fc4000f8e0213 */
[----:B------:R-:W-:Y:S01]  /*1a60*/  IMAD R22, R0, UR13, R22 ;  /* 0x0000000d00167c24 */ /* 0x000fe2000f8e0216 */
[----:B------:R-:W-:Y:S01]  /*1a70*/  SHF.R.U32.HI R0, RZ, 0x10, R11 ;  /* 0x00000010ff007819 */ /* 0x000fe2000001160b */
[----:B------:R-:W-:Y:S02]  /*1a80*/  IMAD R14, R14, 0x5556, RZ ;  /* 0x000055560e0e7824 */ /* 0x000fe400078e02ff */
[C---:B------:R-:W-:Y:S01]  /*1a90*/  IMAD R19, R6.reuse, UR17, R19 ;  /* 0x0000001106137c24 */ /* 0x040fe2000f8e0213 */
[----:B0-----:R-:W-:Y:S01]  /*1aa0*/  IADD3 R5, PT, PT, R5, R18, R17 ;  /* 0x0000001205057210 */ /* 0x001fe20007ffe011 */
[----:B------:R-:W-:Y:S02]  /*1ab0*/  IMAD R22, R6, UR14, R22 ;  /* 0x0000000e06167c24 */ /* 0x000fe4000f8e0216 */
[----:B------:R-:W0:Y:S01]  /*1ac0*/  LDC.64 R6, c[0x0][0x388] ;  /* 0x0000e200ff067b82 */ /* 0x000e220000000a00 */
[C---:B------:R-:W-:Y:S02]  /*1ad0*/  IMAD R19, R0.reuse, UR18, R19 ;  /* 0x0000001200137c24 */ /* 0x040fe4000f8e0213 */
[----:B------:R-:W-:Y:S01]  /*1ae0*/  IMAD R8, R5, 0x5556, RZ ;  /* 0x0000555605087824 */ /* 0x000fe200078e02ff */
[----:B------:R-:W-:Y:S01]  /*1af0*/  SHF.R.U32.HI R5, RZ, 0x10, R14 ;  /* 0x00000010ff057819 */ /* 0x000fe2000001160e */
[----:B------:R-:W-:-:S03]  /*1b00*/  IMAD R22, R0, UR15, R22 ;  /* 0x0000000f00167c24 */ /* 0x000fc6000f8e0216 */
[----:B------:R-:W-:Y:S01]  /*1b10*/  SHF.R.U32.HI R0, RZ, 0x10, R8 ;  /* 0x00000010ff007819 */ /* 0x000fe20000011608 */
[C---:B------:R-:W-:Y:S02]  /*1b20*/  IMAD R22, R5.reuse, UR4, R22 ;  /* 0x0000000405167c24 */ /* 0x040fe4000f8e0216 */
[----:B------:R-:W-:Y:S02]  /*1b30*/  IMAD R19, R5, UR19, R19 ;  /* 0x0000001305137c24 */ /* 0x000fe4000f8e0213 */
[C---:B------:R-:W-:Y:S02]  /*1b40*/  IMAD R22, R0.reuse, UR5, R22 ;  /* 0x0000000500167c24 */ /* 0x040fe4000f8e0216 */
[----:B------:R-:W-:Y:S02]  /*1b50*/  IMAD R19, R0, UR20, R19 ;  /* 0x0000001400137c24 */ /* 0x000fe4000f8e0213 */
[----:B------:R-:W-:Y:S01]  /*1b60*/  IMAD R5, R2, R3, R4 ;  /* 0x0000000302057224 */ /* 0x000fe200078e0204 */
[----:B------:R-:W-:-:S02]  /*1b70*/  IABS R22, R22 ;  /* 0x0000001600167213 */ /* 0x000fc40000000000 */
[----:B------:R-:W-:Y:S02]  /*1b80*/  IABS R0, R19 ;  /* 0x0000001300007213 */ /* 0x000fe40000000000 */
[----:B------:R-:W-:Y:S01]  /*1b90*/  MOV R3, R22 ;  /* 0x0000001600037202 */ /* 0x000fe20000000f00 */
[----:B0-----:R-:W-:-:S03]  /*1ba0*/  IMAD.WIDE R6, R5, 0x4, R6 ;  /* 0x0000000405067825 */ /* 0x001fc600078e0206 */
[----:B------:R-:W-:-:S05]  /*1bb0*/  IADD3 R3, PT, PT, R3, R0, RZ ;  /* 0x0000000003037210 */ /* 0x000fca0007ffe0ff */
[----:B------:R-:W-:Y:S01]  /*1bc0*/  STG.E desc[UR6][R6.64], R3 ;  /* 0x0000000306007986 */ /* 0x000fe2000c101906 */
[----:B------:R-:W-:Y:S05]  /*1bd0*/  EXIT ;  /* 0x000000000000794d */ /* 0x000fea0003800000 */
.L_x_20:
        /* <DEDUP_REMOVED lines=10> */
.L_x_24:


//--------------------- .nv.shared._Z15carveSeamKernelP6uchar3S0_Piii --------------------------
	.section	.nv.shared._Z15carveSeamKernelP6uchar3S0_Piii,"aw",@nobits
	.sectionflags	@""
	.align	16
	.zero		1024


//--------------------- .nv.shared.reserved.0     --------------------------
	.section	.nv.shared.reserved.0,"aw",@nobits
	.weak		__nv_reservedSMEM_offset_0_alias
	.size		__nv_reservedSMEM_offset_0_alias, 0, 64
	.other		__nv_reservedSMEM_offset_0_alias,@"STO_CUDA_RESERVED_SHARED STV_DEFAULT"
__nv_reservedSMEM_offset_0_alias:
	.zero		0
	.zero		64


//--------------------- .nv.shared._Z18minReductionKernelPK4int2iPS_ --------------------------
	.section	.nv.shared._Z18minReductionKernelPK4int2iPS_,"aw",@nobits
	.sectionflags	@""
	.align	16
	.zero		1024


//--------------------- .nv.shared._Z18computeSeamsKernelPKiP4int2ii --------------------------
	.section	.nv.shared._Z18computeSeamsKernelPKiP4int2ii,"aw",@nobits
	.sectionflags	@""
	.align	16
	.zero		1024


//--------------------- .nv.shared._Z19computeEnergyKernelPK6uchar3Piii --------------------------
	.section	.nv.shared._Z19computeEnergyKernelPK6uchar3Piii,"aw",@nobits
	.sectionflags	@""
	.align	16
	.zero		1024


//--------------------- .nv.constant0._Z15carveSeamKernelP6uchar3S0_Piii --------------------------
	.section	.nv.constant0._Z15carveSeamKernelP6uchar3S0_Piii,"a",@progbits
	.sectionflags	@""
	.align	4
.nv.constant0._Z15carveSeamKernelP6uchar3S0_Piii:
	.zero		928


//--------------------- .nv.constant0._Z18minReductionKernelPK4int2iPS_ --------------------------
	.section	.nv.constant0._Z18minReductionKernelPK4int2iPS_,"a",@progbits
	.sectionflags	@""
	.align	4
.nv.constant0._Z18minReductionKernelPK4int2iPS_:
	.zero		920


//--------------------- .nv.constant0._Z18computeSeamsKernelPKiP4int2ii --------------------------
	.section	.nv.constant0._Z18computeSeamsKernelPKiP4int2ii,"a",@progbits
	.sectionflags	@""
	.align	4
.nv.constant0._Z18computeSeamsKernelPKiP4int2ii:
	.zero		920


//--------------------- .nv.constant0._Z19computeEnergyKernelPK6uchar3Piii --------------------------
	.section	.nv.constant0._Z19computeEnergyKernelPK6uchar3Piii,"a",@progbits
	.sectionflags	@""
	.align	4
.nv.constant0._Z19computeEnergyKernelPK6uchar3Piii:
	.zero		920


//--------------------- SYMBOLS --------------------------

	.type		.nv.reservedSmem.offset0,@object
	.size		.nv.reservedSmem.offset0,0x4
	.type		.nv.reservedSmem.cap,@object
	.size		.nv.reservedSmem.cap,0x4
